	.target	sm_90a

	.elftype	@"ET_EXEC"


//--------------------- .note.nv.tkinfo           --------------------------
	.section	.note.nv.tkinfo,"",@"SHT_NOTE"
	.sectionflags	@"SHF_NOTE_NV_TKINFO"
	.tkinfo
        /*0018*/ 	.word	0x00000002
        /*0030*/ 	.string	""
        /*0030*/ 	.string	"ptxas"
        /*0030*/ 	.string	"Cuda compilation tools, release 13.0, V13.0.88"
        /*0030*/ 	.string	"Build cuda_13.0.r13.0/compiler.36424714_0"
        /*0030*/ 	.string	"-arch sm_90a -m 64 "



//--------------------- .note.nv.cuinfo           --------------------------
	.section	.note.nv.cuinfo,"",@"SHT_NOTE"
	.sectionflags	@"SHF_NOTE_NV_CUINFO"
        /*0018*/ 	.short	0x0002
        /*001a*/ 	.short	0x005a
        /*001c*/ 	.short	0x0082
	.zero		2


//--------------------- .nv.info                  --------------------------
	.section	.nv.info,"",@"SHT_CUDA_INFO"
	.align	4


	//----- nvinfo : EIATTR_REGCOUNT
	.align		4
        /*0000*/ 	.byte	0x04, 0x2f
        /*0002*/ 	.short	(.L_15 - .L_14)
	.align		4
.L_14:
        /*0004*/ 	.word	index@(_ZN7cutlass13device_kernelINS_4gemm6kernel13GemmUniversalIN4cute5tupleIJiiiiEEENS1_10collective13CollectiveMmaINS1_34MainloopSm90TmaGmmaWarpSpecializedILi4ENS5_IJNS4_1CILi1EEESB_SB_EEENS1_35KernelTmaWarpSpecializedCooperativeEEENS5_IJNSA_ILi256EEENSA_ILi128EEENSA_ILi32EEEEEENS_10tfloat32_tENS5_IJlSB_lEEESJ_SK_NS4_8TiledMMAINS4_8MMA_AtomIJNS4_4SM904GMMA30MMA_64x128x8_F32TF32TF32_SS_TNILNSO_7ScaleInE1ELSQ_1EEEEEENS4_6LayoutINS5_IJNSA_ILi2EEESB_SB_EEENS5_IJSB_NSA_ILi0EEESW_EEEEENS5_IJNS4_10UnderscoreESZ_SZ_EEEEENS4_13SM90_TMA_LOADENS4_14ComposedLayoutINS4_7SwizzleILi3ELi4ELi3EEENS4_18smem_ptr_flag_bitsILi32EEENST_INS5_IJNSA_ILi8EEESH_EEENS5_IJSH_SB_EEEEEEEvNS4_8identityES12_S1C_vS1D_EENS_8epilogue10collective6detail29Sm90TmaWarpSpecializedAdapterINS1G_15DefaultEpilogueISJ_SK_SK_NS1F_6thread17LinearCombinationISJ_Li1EffLNS1K_9ScaleType4KindE0ELNS_15FloatRoundStyleE2ESJ_EENS1_15EpilogueDefaultEEEEEvvEEEEvNT_6ParamsE)
        /*0008*/ 	.word	0x000000a8


	//----- nvinfo : EIATTR_FRAME_SIZE
	.align		4
.L_15:
        /*000c*/ 	.byte	0x04, 0x11
        /*000e*/ 	.short	(.L_17 - .L_16)
	.align		4
.L_16:
        /*0010*/ 	.word	index@(_ZN7cutlass13device_kernelINS_4gemm6kernel13GemmUniversalIN4cute5tupleIJiiiiEEENS1_10collective13CollectiveMmaINS1_34MainloopSm90TmaGmmaWarpSpecializedILi4ENS5_IJNS4_1CILi1EEESB_SB_EEENS1_35KernelTmaWarpSpecializedCooperativeEEENS5_IJNSA_ILi256EEENSA_ILi128EEENSA_ILi32EEEEEENS_10tfloat32_tENS5_IJlSB_lEEESJ_SK_NS4_8TiledMMAINS4_8MMA_AtomIJNS4_4SM904GMMA30MMA_64x128x8_F32TF32TF32_SS_TNILNSO_7ScaleInE1ELSQ_1EEEEEENS4_6LayoutINS5_IJNSA_ILi2EEESB_SB_EEENS5_IJSB_NSA_ILi0EEESW_EEEEENS5_IJNS4_10UnderscoreESZ_SZ_EEEEENS4_13SM90_TMA_LOADENS4_14ComposedLayoutINS4_7SwizzleILi3ELi4ELi3EEENS4_18smem_ptr_flag_bitsILi32EEENST_INS5_IJNSA_ILi8EEESH_EEENS5_IJSH_SB_EEEEEEEvNS4_8identityES12_S1C_vS1D_EENS_8epilogue10collective6detail29Sm90TmaWarpSpecializedAdapterINS1G_15DefaultEpilogueISJ_SK_SK_NS1F_6thread17LinearCombinationISJ_Li1EffLNS1K_9ScaleType4KindE0ELNS_15FloatRoundStyleE2ESJ_EENS1_15EpilogueDefaultEEEEEvvEEEEvNT_6ParamsE)
        /*0014*/ 	.word	0x00000000


	//----- nvinfo : EIATTR_MIN_STACK_SIZE
	.align		4
.L_17:
        /*0018*/ 	.byte	0x04, 0x12
        /*001a*/ 	.short	(.L_19 - .L_18)
	.align		4
.L_18:
        /*001c*/ 	.word	index@(_ZN7cutlass13device_kernelINS_4gemm6kernel13GemmUniversalIN4cute5tupleIJiiiiEEENS1_10collective13CollectiveMmaINS1_34MainloopSm90TmaGmmaWarpSpecializedILi4ENS5_IJNS4_1CILi1EEESB_SB_EEENS1_35KernelTmaWarpSpecializedCooperativeEEENS5_IJNSA_ILi256EEENSA_ILi128EEENSA_ILi32EEEEEENS_10tfloat32_tENS5_IJlSB_lEEESJ_SK_NS4_8TiledMMAINS4_8MMA_AtomIJNS4_4SM904GMMA30MMA_64x128x8_F32TF32TF32_SS_TNILNSO_7ScaleInE1ELSQ_1EEEEEENS4_6LayoutINS5_IJNSA_ILi2EEESB_SB_EEENS5_IJSB_NSA_ILi0EEESW_EEEEENS5_IJNS4_10UnderscoreESZ_SZ_EEEEENS4_13SM90_TMA_LOADENS4_14ComposedLayoutINS4_7SwizzleILi3ELi4ELi3EEENS4_18smem_ptr_flag_bitsILi32EEENST_INS5_IJNSA_ILi8EEESH_EEENS5_IJSH_SB_EEEEEEEvNS4_8identityES12_S1C_vS1D_EENS_8epilogue10collective6detail29Sm90TmaWarpSpecializedAdapterINS1G_15DefaultEpilogueISJ_SK_SK_NS1F_6thread17LinearCombinationISJ_Li1EffLNS1K_9ScaleType4KindE0ELNS_15FloatRoundStyleE2ESJ_EENS1_15EpilogueDefaultEEEEEvvEEEEvNT_6ParamsE)
        /*0020*/ 	.word	0x00000000
.L_19:


//--------------------- .nv.compat                --------------------------
	.section	.nv.compat,"",@"SHT_CUDA_COMPAT_INFO"
	.align	4
        /*0000*/ 	.byte	0x02, 0x09, 0x01, 0x00, 0x02, 0x02, 0x04, 0x00, 0x02, 0x05, 0x05, 0x00, 0x03, 0x07, 0x01, 0x01
        /*0010*/ 	.byte	0x02, 0x03, 0x01, 0x00, 0x02, 0x06, 0x01, 0x00, 0x04, 0x0b, 0x08, 0x00, 0x00, 0x00, 0x00, 0x00
        /*0020*/ 	.byte	0x00, 0x00, 0x00, 0x00


//--------------------- .nv.info._ZN7cutlass13device_kernelINS_4gemm6kernel13GemmUniversalIN4cute5tupleIJiiiiEEENS1_10collective13CollectiveMmaINS1_34MainloopSm90TmaGmmaWarpSpecializedILi4ENS5_IJNS4_1CILi1EEESB_SB_EEENS1_35KernelTmaWarpSpecializedCooperativeEEENS5_IJNSA_ILi256EEENSA_ILi128EEENSA_ILi32EEEEEENS_10tfloat32_tENS5_IJlSB_lEEESJ_SK_NS4_8TiledMMAINS4_8MMA_AtomIJNS4_4SM904GMMA30MMA_64x128x8_F32TF32TF32_SS_TNILNSO_7ScaleInE1ELSQ_1EEEEEENS4_6LayoutINS5_IJNSA_ILi2EEESB_SB_EEENS5_IJSB_NSA_ILi0EEESW_EEEEENS5_IJNS4_10UnderscoreESZ_SZ_EEEEENS4_13SM90_TMA_LOADENS4_14ComposedLayoutINS4_7SwizzleILi3ELi4ELi3EEENS4_18smem_ptr_flag_bitsILi32EEENST_INS5_IJNSA_ILi8EEESH_EEENS5_IJSH_SB_EEEEEEEvNS4_8identityES12_S1C_vS1D_EENS_8epilogue10collective6detail29Sm90TmaWarpSpecializedAdapterINS1G_15DefaultEpilogueISJ_SK_SK_NS1F_6thread17LinearCombinationISJ_Li1EffLNS1K_9ScaleType4KindE0ELNS_15FloatRoundStyleE2ESJ_EENS1_15EpilogueDefaultEEEEEvvEEEEvNT_6ParamsE --------------------------
	.section	.nv.info._ZN7cutlass13device_kernelINS_4gemm6kernel13GemmUniversalIN4cute5tupleIJiiiiEEENS1_10collective13CollectiveMmaINS1_34MainloopSm90TmaGmmaWarpSpecializedILi4ENS5_IJNS4_1CILi1EEESB_SB_EEENS1_35KernelTmaWarpSpecializedCooperativeEEENS5_IJNSA_ILi256EEENSA_ILi128EEENSA_ILi32EEEEEENS_10tfloat32_tENS5_IJlSB_lEEESJ_SK_NS4_8TiledMMAINS4_8MMA_AtomIJNS4_4SM904GMMA30MMA_64x128x8_F32TF32TF32_SS_TNILNSO_7ScaleInE1ELSQ_1EEEEEENS4_6LayoutINS5_IJNSA_ILi2EEESB_SB_EEENS5_IJSB_NSA_ILi0EEESW_EEEEENS5_IJNS4_10UnderscoreESZ_SZ_EEEEENS4_13SM90_TMA_LOADENS4_14ComposedLayoutINS4_7SwizzleILi3ELi4ELi3EEENS4_18smem_ptr_flag_bitsILi32EEENST_INS5_IJNSA_ILi8EEESH_EEENS5_IJSH_SB_EEEEEEEvNS4_8identityES12_S1C_vS1D_EENS_8epilogue10collective6detail29Sm90TmaWarpSpecializedAdapterINS1G_15DefaultEpilogueISJ_SK_SK_NS1F_6thread17LinearCombinationISJ_Li1EffLNS1K_9ScaleType4KindE0ELNS_15FloatRoundStyleE2ESJ_EENS1_15EpilogueDefaultEEEEEvvEEEEvNT_6ParamsE,"",@"SHT_CUDA_INFO"
	.sectionflags	@""
	.align	4


	//----- nvinfo : EIATTR_CUDA_API_VERSION
	.align		4
        /*0000*/ 	.byte	0x04, 0x37
        /*0002*/ 	.short	(.L_21 - .L_20)
.L_20:
        /*0004*/ 	.word	0x00000082


	//----- nvinfo : EIATTR_KPARAM_INFO
	.align		4
.L_21:
        /*0008*/ 	.byte	0x04, 0x17
        /*000a*/ 	.short	(.L_23 - .L_22)
.L_22:
        /*000c*/ 	.word	0x00000000
        /*0010*/ 	.short	0x0000
        /*0012*/ 	.short	0x0070
        /*0014*/ 	.byte	0x00, 0xf0, 0x01, 0x10


	//----- nvinfo : EIATTR_SPARSE_MMA_MASK
	.align		4
.L_23:
        /*0018*/ 	.byte	0x03, 0x50
        /*001a*/ 	.short	0x0000


	//----- nvinfo : EIATTR_MAXREG_COUNT
	.align		4
        /*001c*/ 	.byte	0x03, 0x1b
        /*001e*/ 	.short	0x00a8


	//----- nvinfo : EIATTR_NUM_BARRIERS
	.align		4
        /*0020*/ 	.byte	0x02, 0x4c
        /*0022*/ 	.byte	0x01
	.zero		1


	//----- nvinfo : EIATTR_EXTERNS
	.align		4
        /*0024*/ 	.byte	0x04, 0x0f
        /*0026*/ 	.short	(.L_25 - .L_24)


	//   ....[0]....
	.align		4
.L_24:
        /*0028*/ 	.word	index@(__assertfail)


	//----- nvinfo : EIATTR_MERCURY_ISA_VERSION
	.align		4
.L_25:
        /*002c*/ 	.byte	0x03, 0x5f
        /*002e*/ 	.short	0x0101


	//----- nvinfo : EIATTR_INT_WARP_WIDE_INSTR_OFFSETS
	.align		4
        /*0030*/ 	.byte	0x04, 0x31
        /*0032*/ 	.short	(.L_27 - .L_26)


	//   ....[0]....
.L_26:
        /*0034*/ 	.word	0x000003b0


	//   ....[1]....
        /*0038*/ 	.word	0x000003e0


	//   ....[2]....
        /*003c*/ 	.word	0x000004c0


	//----- nvinfo : EIATTR_COOP_GROUP_MASK_REGIDS
	.align		4
.L_27:
        /*0040*/ 	.byte	0x04, 0x29
        /*0042*/ 	.short	(.L_29 - .L_28)


	//   ....[0]....
.L_28:
        /*0044*/ 	.word	0xffffffff


	//   ....[1]....
        /*0048*/ 	.word	0xffffffff


	//   ....[2]....
        /*004c*/ 	.word	0xffffffff


	//   ....[3]....
        /*0050*/ 	.word	0xffffffff


	//   ....[4]....
        /*0054*/ 	.word	0xffffffff


	//----- nvinfo : EIATTR_COOP_GROUP_INSTR_OFFSETS
	.align		4
.L_29:
        /*0058*/ 	.byte	0x04, 0x28
        /*005a*/ 	.short	(.L_31 - .L_30)


	//   ....[0]....
.L_30:
        /*005c*/ 	.word	0x00000060


	//   ....[1]....
        /*0060*/ 	.word	0x00000070


	//   ....[2]....
        /*0064*/ 	.word	0x00000130


	//   ....[3]....
        /*0068*/ 	.word	0x000002c0


	//   ....[4]....
        /*006c*/ 	.word	0x00000f70


	//----- nvinfo : EIATTR_REG_RECONFIG
	.align		4
.L_31:
        /*0070*/ 	.byte	0x01, 0x54
	.zero		2


	//----- nvinfo : EIATTR_SYSCALL_OFFSETS
	.align		4
        /*0074*/ 	.byte	0x04, 0x46
        /*0076*/ 	.short	(.L_33 - .L_32)


	//   ....[0]....
.L_32:
        /*0078*/ 	.word	0x00001130


	//----- nvinfo : EIATTR_MBARRIER_INSTR_OFFSETS
	.align		4
.L_33:
        /*007c*/ 	.byte	0x04, 0x39
        /*007e*/ 	.short	(.L_35 - .L_34)


	//   ....[0]....
.L_34:
        /*0080*/ 	.word	0x00000230
        /*0084*/ 	.word	0x000000ff
        /*0088*/ 	.word	0x00000000
        /*008c*/ 	.short	0x0100
        /*008e*/ 	.byte	0x08
	.zero		1


	//   ....[1]....
        /*0090*/ 	.word	0x00000240
        /*0094*/ 	.word	0x000000ff
        /*0098*/ 	.word	0x00000020
        /*009c*/ 	.short	0x0100
        /*009e*/ 	.byte	0x08
	.zero		1


	//   ....[2]....
        /*00a0*/ 	.word	0x00000250
        /*00a4*/ 	.word	0x000000ff
        /*00a8*/ 	.word	0x00000008
        /*00ac*/ 	.short	0x0100
        /*00ae*/ 	.byte	0x08
	.zero		1


	//   ....[3]....
        /*00b0*/ 	.word	0x00000260
        /*00b4*/ 	.word	0x000000ff
        /*00b8*/ 	.word	0x00000028
        /*00bc*/ 	.short	0x0100
        /*00be*/ 	.byte	0x08
	.zero		1


	//   ....[4]....
        /*00c0*/ 	.word	0x00000270
        /*00c4*/ 	.word	0x000000ff
        /*00c8*/ 	.word	0x00000010
        /*00cc*/ 	.short	0x0100
        /*00ce*/ 	.byte	0x08
	.zero		1


	//   ....[5]....
        /*00d0*/ 	.word	0x00000280
        /*00d4*/ 	.word	0x000000ff
        /*00d8*/ 	.word	0x00000030
        /*00dc*/ 	.short	0x0100
        /*00de*/ 	.byte	0x08
	.zero		1


	//   ....[6]....
        /*00e0*/ 	.word	0x00000290
        /*00e4*/ 	.word	0x000000ff
        /*00e8*/ 	.word	0x00000018
        /*00ec*/ 	.short	0x0100
        /*00ee*/ 	.byte	0x08
	.zero		1


	//   ....[7]....
        /*00f0*/ 	.word	0x000002a0
        /*00f4*/ 	.word	0x000000ff
        /*00f8*/ 	.word	0x00000038
        /*00fc*/ 	.short	0x0100
        /*00fe*/ 	.byte	0x08
	.zero		1


	//   ....[8]....
        /*0100*/ 	.word	0x00000530
        /*0104*/ 	.word	0x000000ff
        /*0108*/ 	.word	0x00000050
        /*010c*/ 	.short	0x0100
        /*010e*/ 	.byte	0x06
	.zero		1


	//   ....[9]....
        /*0110*/ 	.word	0x00000590
        /*0114*/ 	.word	0x000000ff
        /*0118*/ 	.word	0x00000058
        /*011c*/ 	.short	0x0100
        /*011e*/ 	.byte	0x06
	.zero		1


	//   ....[10]....
        /*0120*/ 	.word	0x000011b0
        /*0124*/ 	.word	0x00000003
        /*0128*/ 	.word	0x00000000
        /*012c*/ 	.short	0x010a
        /*012e*/ 	.byte	0x3f
	.zero		1


	//   ....[11]....
        /*0130*/ 	.word	0x000011f0
        /*0134*/ 	.word	0x00000003
        /*0138*/ 	.word	0x00000000
        /*013c*/ 	.short	0x010a
        /*013e*/ 	.byte	0x3f
	.zero		1


	//   ....[12]....
        /*0140*/ 	.word	0x000016d0
        /*0144*/ 	.word	0x000000ff
        /*0148*/ 	.word	0x00000000
        /*014c*/ 	.short	0x010a
        /*014e*/ 	.byte	0x08
	.zero		1


	//   ....[13]....
        /*0150*/ 	.word	0x00001710
        /*0154*/ 	.word	0x000000ff
        /*0158*/ 	.word	0x00000000
        /*015c*/ 	.short	0x010a
        /*015e*/ 	.byte	0x08
	.zero		1


	//   ....[14]....
        /*0160*/ 	.word	0x00001ab0
        /*0164*/ 	.word	0x000000ff
        /*0168*/ 	.word	0x00000000
        /*016c*/ 	.short	0x0101
        /*016e*/ 	.byte	0x08
	.zero		1


	//   ....[15]....
        /*0170*/ 	.word	0x00001c90
        /*0174*/ 	.word	0x000000ff
        /*0178*/ 	.word	0x00000000
        /*017c*/ 	.short	0x0101
        /*017e*/ 	.byte	0x04
	.zero		1


	//   ....[16]....
        /*0180*/ 	.word	0x0000b130
        /*0184*/ 	.word	0x0000000c
        /*0188*/ 	.word	0x00000020
        /*018c*/ 	.short	0x010a
        /*018e*/ 	.byte	0x3f
	.zero		1


	//   ....[17]....
        /*0190*/ 	.word	0x0000b4f0
        /*0194*/ 	.word	0x00000005
        /*0198*/ 	.word	0x00000058
        /*019c*/ 	.short	0x0101
        /*019e*/ 	.byte	0x3f
	.zero		1


	//   ....[18]....
        /*01a0*/ 	.word	0x0000bbf0
        /*01a4*/ 	.word	0x00000007
        /*01a8*/ 	.word	0x00000000
        /*01ac*/ 	.short	0x010a
        /*01ae*/ 	.byte	0x3f
	.zero		1


	//   ....[19]....
        /*01b0*/ 	.word	0x0000bc70
        /*01b4*/ 	.word	0x00000006
        /*01b8*/ 	.word	0x00000000
        /*01bc*/ 	.short	0x010a
        /*01be*/ 	.byte	0x3f
	.zero		1


	//   ....[20]....
        /*01c0*/ 	.word	0x0000bd00
        /*01c4*/ 	.word	0x00000007
        /*01c8*/ 	.word	0x00000000
        /*01cc*/ 	.short	0x010a
        /*01ce*/ 	.byte	0x3f
	.zero		1


	//   ....[21]....
        /*01d0*/ 	.word	0x0000bd90
        /*01d4*/ 	.word	0x00000005
        /*01d8*/ 	.word	0x00000000
        /*01dc*/ 	.short	0x010a
        /*01de*/ 	.byte	0x3f
	.zero		1


	//   ....[22]....
        /*01e0*/ 	.word	0x0000bdf0
        /*01e4*/ 	.word	0x00000003
        /*01e8*/ 	.word	0x00000000
        /*01ec*/ 	.short	0x010a
        /*01ee*/ 	.byte	0x3f
	.zero		1


	//   ....[23]....
        /*01f0*/ 	.word	0x0000be50
        /*01f4*/ 	.word	0x00000004
        /*01f8*/ 	.word	0x00000000
        /*01fc*/ 	.short	0x010a
        /*01fe*/ 	.byte	0x3f
	.zero		1


	//   ....[24]....
        /*0200*/ 	.word	0x0000bf20
        /*0204*/ 	.word	0x0000000c
        /*0208*/ 	.word	0x00000020
        /*020c*/ 	.short	0x010a
        /*020e*/ 	.byte	0x3f
	.zero		1


	//   ....[25]....
        /*0210*/ 	.word	0x0000bff0
        /*0214*/ 	.word	0x00000007
        /*0218*/ 	.word	0x00000000
        /*021c*/ 	.short	0x010a
        /*021e*/ 	.byte	0x3f
	.zero		1


	//   ....[26]....
        /*0220*/ 	.word	0x0000c040
        /*0224*/ 	.word	0x00000006
        /*0228*/ 	.word	0x00000000
        /*022c*/ 	.short	0x010a
        /*022e*/ 	.byte	0x3f
	.zero		1


	//   ....[27]....
        /*0230*/ 	.word	0x0000c090
        /*0234*/ 	.word	0x00000007
        /*0238*/ 	.word	0x00000000
        /*023c*/ 	.short	0x010a
        /*023e*/ 	.byte	0x3f
	.zero		1


	//----- nvinfo : EIATTR_NUM_MBARRIERS
	.align		4
.L_35:
        /*0240*/ 	.byte	0x03, 0x38
        /*0242*/ 	.short	0x000a


	//----- nvinfo : EIATTR_EXIT_INSTR_OFFSETS
	.align		4
        /*0244*/ 	.byte	0x04, 0x1c
        /*0246*/ 	.short	(.L_37 - .L_36)


	//   ....[0]....
.L_36:
        /*0248*/ 	.word	0x000005e0


	//   ....[1]....
        /*024c*/ 	.word	0x00000ea0


	//   ....[2]....
        /*0250*/ 	.word	0x0000a7a0


	//   ....[3]....
        /*0254*/ 	.word	0x0000add0


	//   ....[4]....
        /*0258*/ 	.word	0x0000bde0


	//----- nvinfo : EIATTR_MAX_THREADS
	.align		4
.L_37:
        /*025c*/ 	.byte	0x04, 0x05
        /*025e*/ 	.short	(.L_39 - .L_38)
.L_38:
        /*0260*/ 	.word	0x00000180
        /*0264*/ 	.word	0x00000001
        /*0268*/ 	.word	0x00000001


	//----- nvinfo : EIATTR_CRS_STACK_SIZE
	.align		4
.L_39:
        /*026c*/ 	.byte	0x04, 0x1e
        /*026e*/ 	.short	(.L_41 - .L_40)
.L_40:
        /*0270*/ 	.word	0x00000000


	//----- nvinfo : EIATTR_CBANK_PARAM_SIZE
	.align		4
.L_41:
        /*0274*/ 	.byte	0x03, 0x19
        /*0276*/ 	.short	0x0470


	//----- nvinfo : EIATTR_PARAM_CBANK
	.align		4
        /*0278*/ 	.byte	0x04, 0x0a
        /*027a*/ 	.short	(.L_43 - .L_42)
	.align		4
.L_42:
        /*027c*/ 	.word	index@(.nv.constant0._ZN7cutlass13device_kernelINS_4gemm6kernel13GemmUniversalIN4cute5tupleIJiiiiEEENS1_10collective13CollectiveMmaINS1_34MainloopSm90TmaGmmaWarpSpecializedILi4ENS5_IJNS4_1CILi1EEESB_SB_EEENS1_35KernelTmaWarpSpecializedCooperativeEEENS5_IJNSA_ILi256EEENSA_ILi128EEENSA_ILi32EEEEEENS_10tfloat32_tENS5_IJlSB_lEEESJ_SK_NS4_8TiledMMAINS4_8MMA_AtomIJNS4_4SM904GMMA30MMA_64x128x8_F32TF32TF32_SS_TNILNSO_7ScaleInE1ELSQ_1EEEEEENS4_6LayoutINS5_IJNSA_ILi2EEESB_SB_EEENS5_IJSB_NSA_ILi0EEESW_EEEEENS5_IJNS4_10UnderscoreESZ_SZ_EEEEENS4_13SM90_TMA_LOADENS4_14ComposedLayoutINS4_7SwizzleILi3ELi4ELi3EEENS4_18smem_ptr_flag_bitsILi32EEENST_INS5_IJNSA_ILi8EEESH_EEENS5_IJSH_SB_EEEEEEEvNS4_8identityES12_S1C_vS1D_EENS_8epilogue10collective6detail29Sm90TmaWarpSpecializedAdapterINS1G_15DefaultEpilogueISJ_SK_SK_NS1F_6thread17LinearCombinationISJ_Li1EffLNS1K_9ScaleType4KindE0ELNS_15FloatRoundStyleE2ESJ_EENS1_15EpilogueDefaultEEEEEvvEEEEvNT_6ParamsE)
        /*0280*/ 	.short	0x0210
        /*0282*/ 	.short	0x0470


	//----- nvinfo : EIATTR_SW_WAR
	.align		4
.L_43:
        /*0284*/ 	.byte	0x04, 0x36
        /*0286*/ 	.short	(.L_45 - .L_44)
.L_44:
        /*0288*/ 	.word	0x00000008
.L_45:


//--------------------- .nv.callgraph             --------------------------
	.section	.nv.callgraph,"",@"SHT_CUDA_CALLGRAPH"
	.align	4
	.sectionentsize	8
	.align		4
        /*0000*/ 	.word	0x00000000
	.align		4
        /*0004*/ 	.word	0xffffffff
	.align		4
        /*0008*/ 	.word	index@(_ZN7cutlass13device_kernelINS_4gemm6kernel13GemmUniversalIN4cute5tupleIJiiiiEEENS1_10collective13CollectiveMmaINS1_34MainloopSm90TmaGmmaWarpSpecializedILi4ENS5_IJNS4_1CILi1EEESB_SB_EEENS1_35KernelTmaWarpSpecializedCooperativeEEENS5_IJNSA_ILi256EEENSA_ILi128EEENSA_ILi32EEEEEENS_10tfloat32_tENS5_IJlSB_lEEESJ_SK_NS4_8TiledMMAINS4_8MMA_AtomIJNS4_4SM904GMMA30MMA_64x128x8_F32TF32TF32_SS_TNILNSO_7ScaleInE1ELSQ_1EEEEEENS4_6LayoutINS5_IJNSA_ILi2EEESB_SB_EEENS5_IJSB_NSA_ILi0EEESW_EEEEENS5_IJNS4_10UnderscoreESZ_SZ_EEEEENS4_13SM90_TMA_LOADENS4_14ComposedLayoutINS4_7SwizzleILi3ELi4ELi3EEENS4_18smem_ptr_flag_bitsILi32EEENST_INS5_IJNSA_ILi8EEESH_EEENS5_IJSH_SB_EEEEEEEvNS4_8identityES12_S1C_vS1D_EENS_8epilogue10collective6detail29Sm90TmaWarpSpecializedAdapterINS1G_15DefaultEpilogueISJ_SK_SK_NS1F_6thread17LinearCombinationISJ_Li1EffLNS1K_9ScaleType4KindE0ELNS_15FloatRoundStyleE2ESJ_EENS1_15EpilogueDefaultEEEEEvvEEEEvNT_6ParamsE)
	.align		4
        /*000c*/ 	.word	index@(__assertfail)
	.align		4
        /*0010*/ 	.word	0x00000000
	.align		4
        /*0014*/ 	.word	0xfffffffe
	.align		4
        /*0018*/ 	.word	0x00000000
	.align		4
        /*001c*/ 	.word	0xfffffffd
	.align		4
        /*0020*/ 	.word	0x00000000
	.align		4
        /*0024*/ 	.word	0xfffffffc


//--------------------- .nv.constant4             --------------------------
	.section	.nv.constant4,"a",@progbits
	.align	8
	.align		8
.nv.constant4:
        /*0000*/ 	.dword	__assertfail
	.align		8
        /*0008*/ 	.dword	__unnamed_1
	.align		8
        /*0010*/ 	.dword	_ZN39_INTERNAL_94091cbe_4_k_cu_f50dd25e_60674cuda3std3__45__cpo5beginE
	.align		8
        /*0018*/ 	.dword	_ZN39_INTERNAL_94091cbe_4_k_cu_f50dd25e_60674cuda3std3__45__cpo3endE
	.align		8
        /*0020*/ 	.dword	_ZN39_INTERNAL_94091cbe_4_k_cu_f50dd25e_60674cuda3std3__45__cpo6cbeginE
	.align		8
        /*0028*/ 	.dword	_ZN39_INTERNAL_94091cbe_4_k_cu_f50dd25e_60674cuda3std3__45__cpo4cendE
	.align		8
        /*0030*/ 	.dword	_ZN39_INTERNAL_94091cbe_4_k_cu_f50dd25e_60674cuda3std3__441_GLOBAL__N__94091cbe_4_k_cu_f50dd25e_60676ignoreE
	.align		8
        /*0038*/ 	.dword	_ZN39_INTERNAL_94091cbe_4_k_cu_f50dd25e_60674cuda3std3__419piecewise_constructE
	.align		8
        /*0040*/ 	.dword	_ZN39_INTERNAL_94091cbe_4_k_cu_f50dd25e_60674cuda3std3__48in_placeE
	.align		8
        /*0048*/ 	.dword	_ZN39_INTERNAL_94091cbe_4_k_cu_f50dd25e_60674cuda3std6ranges3__45__cpo4swapE
	.align		8
        /*0050*/ 	.dword	_ZN39_INTERNAL_94091cbe_4_k_cu_f50dd25e_60674cuda3std6ranges3__45__cpo9iter_moveE
	.align		8
        /*0058*/ 	.dword	_ZN39_INTERNAL_94091cbe_4_k_cu_f50dd25e_60674cute7productE
	.align		8
        /*0060*/ 	.dword	_ZN39_INTERNAL_94091cbe_4_k_cu_f50dd25e_60674cute1_E
	.align		8
        /*0068*/ 	.dword	$str$22
	.align		8
        /*0070*/ 	.dword	$str$23


//--------------------- .text._ZN7cutlass13device_kernelINS_4gemm6kernel13GemmUniversalIN4cute5tupleIJiiiiEEENS1_10collective13CollectiveMmaINS1_34MainloopSm90TmaGmmaWarpSpecializedILi4ENS5_IJNS4_1CILi1EEESB_SB_EEENS1_35KernelTmaWarpSpecializedCooperativeEEENS5_IJNSA_ILi256EEENSA_ILi128EEENSA_ILi32EEEEEENS_10tfloat32_tENS5_IJlSB_lEEESJ_SK_NS4_8TiledMMAINS4_8MMA_AtomIJNS4_4SM904GMMA30MMA_64x128x8_F32TF32TF32_SS_TNILNSO_7ScaleInE1ELSQ_1EEEEEENS4_6LayoutINS5_IJNSA_ILi2EEESB_SB_EEENS5_IJSB_NSA_ILi0EEESW_EEEEENS5_IJNS4_10UnderscoreESZ_SZ_EEEEENS4_13SM90_TMA_LOADENS4_14ComposedLayoutINS4_7SwizzleILi3ELi4ELi3EEENS4_18smem_ptr_flag_bitsILi32EEENST_INS5_IJNSA_ILi8EEESH_EEENS5_IJSH_SB_EEEEEEEvNS4_8identityES12_S1C_vS1D_EENS_8epilogue10collective6detail29Sm90TmaWarpSpecializedAdapterINS1G_15DefaultEpilogueISJ_SK_SK_NS1F_6thread17LinearCombinationISJ_Li1EffLNS1K_9ScaleType4KindE0ELNS_15FloatRoundStyleE2ESJ_EENS1_15EpilogueDefaultEEEEEvvEEEEvNT_6ParamsE --------------------------
	.section	.text._ZN7cutlass13device_kernelINS_4gemm6kernel13GemmUniversalIN4cute5tupleIJiiiiEEENS1_10collective13CollectiveMmaINS1_34MainloopSm90TmaGmmaWarpSpecializedILi4ENS5_IJNS4_1CILi1EEESB_SB_EEENS1_35KernelTmaWarpSpecializedCooperativeEEENS5_IJNSA_ILi256EEENSA_ILi128EEENSA_ILi32EEEEEENS_10tfloat32_tENS5_IJlSB_lEEESJ_SK_NS4_8TiledMMAINS4_8MMA_AtomIJNS4_4SM904GMMA30MMA_64x128x8_F32TF32TF32_SS_TNILNSO_7ScaleInE1ELSQ_1EEEEEENS4_6LayoutINS5_IJNSA_ILi2EEESB_SB_EEENS5_IJSB_NSA_ILi0EEESW_EEEEENS5_IJNS4_10UnderscoreESZ_SZ_EEEEENS4_13SM90_TMA_LOADENS4_14ComposedLayoutINS4_7SwizzleILi3ELi4ELi3EEENS4_18smem_ptr_flag_bitsILi32EEENST_INS5_IJNSA_ILi8EEESH_EEENS5_IJSH_SB_EEEEEEEvNS4_8identityES12_S1C_vS1D_EENS_8epilogue10collective6detail29Sm90TmaWarpSpecializedAdapterINS1G_15DefaultEpilogueISJ_SK_SK_NS1F_6thread17LinearCombinationISJ_Li1EffLNS1K_9ScaleType4KindE0ELNS_15FloatRoundStyleE2ESJ_EENS1_15EpilogueDefaultEEEEEvvEEEEvNT_6ParamsE,"ax",@progbits
	.align	128
.text._ZN7cutlass13device_kernelINS_4gemm6kernel13GemmUniversalIN4cute5tupleIJiiiiEEENS1_10collective13CollectiveMmaINS1_34MainloopSm90TmaGmmaWarpSpecializedILi4ENS5_IJNS4_1CILi1EEESB_SB_EEENS1_35KernelTmaWarpSpecializedCooperativeEEENS5_IJNSA_ILi256EEENSA_ILi128EEENSA_ILi32EEEEEENS_10tfloat32_tENS5_IJlSB_lEEESJ_SK_NS4_8TiledMMAINS4_8MMA_AtomIJNS4_4SM904GMMA30MMA_64x128x8_F32TF32TF32_SS_TNILNSO_7ScaleInE1ELSQ_1EEEEEENS4_6LayoutINS5_IJNSA_ILi2EEESB_SB_EEENS5_IJSB_NSA_ILi0EEESW_EEEEENS5_IJNS4_10UnderscoreESZ_SZ_EEEEENS4_13SM90_TMA_LOADENS4_14ComposedLayoutINS4_7SwizzleILi3ELi4ELi3EEENS4_18smem_ptr_flag_bitsILi32EEENST_INS5_IJNSA_ILi8EEESH_EEENS5_IJSH_SB_EEEEEEEvNS4_8identityES12_S1C_vS1D_EENS_8epilogue10collective6detail29Sm90TmaWarpSpecializedAdapterINS1G_15DefaultEpilogueISJ_SK_SK_NS1F_6thread17LinearCombinationISJ_Li1EffLNS1K_9ScaleType4KindE0ELNS_15FloatRoundStyleE2ESJ_EENS1_15EpilogueDefaultEEEEEvvEEEEvNT_6ParamsE:
        .type           _ZN7cutlass13device_kernelINS_4gemm6kernel13GemmUniversalIN4cute5tupleIJiiiiEEENS1_10collective13CollectiveMmaINS1_34MainloopSm90TmaGmmaWarpSpecializedILi4ENS5_IJNS4_1CILi1EEESB_SB_EEENS1_35KernelTmaWarpSpecializedCooperativeEEENS5_IJNSA_ILi256EEENSA_ILi128EEENSA_ILi32EEEEEENS_10tfloat32_tENS5_IJlSB_lEEESJ_SK_NS4_8TiledMMAINS4_8MMA_AtomIJNS4_4SM904GMMA30MMA_64x128x8_F32TF32TF32_SS_TNILNSO_7ScaleInE1ELSQ_1EEEEEENS4_6LayoutINS5_IJNSA_ILi2EEESB_SB_EEENS5_IJSB_NSA_ILi0EEESW_EEEEENS5_IJNS4_10UnderscoreESZ_SZ_EEEEENS4_13SM90_TMA_LOADENS4_14ComposedLayoutINS4_7SwizzleILi3ELi4ELi3EEENS4_18smem_ptr_flag_bitsILi32EEENST_INS5_IJNSA_ILi8EEESH_EEENS5_IJSH_SB_EEEEEEEvNS4_8identityES12_S1C_vS1D_EENS_8epilogue10collective6detail29Sm90TmaWarpSpecializedAdapterINS1G_15DefaultEpilogueISJ_SK_SK_NS1F_6thread17LinearCombinationISJ_Li1EffLNS1K_9ScaleType4KindE0ELNS_15FloatRoundStyleE2ESJ_EENS1_15EpilogueDefaultEEEEEvvEEEEvNT_6ParamsE,@function
        .size           _ZN7cutlass13device_kernelINS_4gemm6kernel13GemmUniversalIN4cute5tupleIJiiiiEEENS1_10collective13CollectiveMmaINS1_34MainloopSm90TmaGmmaWarpSpecializedILi4ENS5_IJNS4_1CILi1EEESB_SB_EEENS1_35KernelTmaWarpSpecializedCooperativeEEENS5_IJNSA_ILi256EEENSA_ILi128EEENSA_ILi32EEEEEENS_10tfloat32_tENS5_IJlSB_lEEESJ_SK_NS4_8TiledMMAINS4_8MMA_AtomIJNS4_4SM904GMMA30MMA_64x128x8_F32TF32TF32_SS_TNILNSO_7ScaleInE1ELSQ_1EEEEEENS4_6LayoutINS5_IJNSA_ILi2EEESB_SB_EEENS5_IJSB_NSA_ILi0EEESW_EEEEENS5_IJNS4_10UnderscoreESZ_SZ_EEEEENS4_13SM90_TMA_LOADENS4_14ComposedLayoutINS4_7SwizzleILi3ELi4ELi3EEENS4_18smem_ptr_flag_bitsILi32EEENST_INS5_IJNSA_ILi8EEESH_EEENS5_IJSH_SB_EEEEEEEvNS4_8identityES12_S1C_vS1D_EENS_8epilogue10collective6detail29Sm90TmaWarpSpecializedAdapterINS1G_15DefaultEpilogueISJ_SK_SK_NS1F_6thread17LinearCombinationISJ_Li1EffLNS1K_9ScaleType4KindE0ELNS_15FloatRoundStyleE2ESJ_EENS1_15EpilogueDefaultEEEEEvvEEEEvNT_6ParamsE,(.L_x_320 - _ZN7cutlass13device_kernelINS_4gemm6kernel13GemmUniversalIN4cute5tupleIJiiiiEEENS1_10collective13CollectiveMmaINS1_34MainloopSm90TmaGmmaWarpSpecializedILi4ENS5_IJNS4_1CILi1EEESB_SB_EEENS1_35KernelTmaWarpSpecializedCooperativeEEENS5_IJNSA_ILi256EEENSA_ILi128EEENSA_ILi32EEEEEENS_10tfloat32_tENS5_IJlSB_lEEESJ_SK_NS4_8TiledMMAINS4_8MMA_AtomIJNS4_4SM904GMMA30MMA_64x128x8_F32TF32TF32_SS_TNILNSO_7ScaleInE1ELSQ_1EEEEEENS4_6LayoutINS5_IJNSA_ILi2EEESB_SB_EEENS5_IJSB_NSA_ILi0EEESW_EEEEENS5_IJNS4_10UnderscoreESZ_SZ_EEEEENS4_13SM90_TMA_LOADENS4_14ComposedLayoutINS4_7SwizzleILi3ELi4ELi3EEENS4_18smem_ptr_flag_bitsILi32EEENST_INS5_IJNSA_ILi8EEESH_EEENS5_IJSH_SB_EEEEEEEvNS4_8identityES12_S1C_vS1D_EENS_8epilogue10collective6detail29Sm90TmaWarpSpecializedAdapterINS1G_15DefaultEpilogueISJ_SK_SK_NS1F_6thread17LinearCombinationISJ_Li1EffLNS1K_9ScaleType4KindE0ELNS_15FloatRoundStyleE2ESJ_EENS1_15EpilogueDefaultEEEEEvvEEEEvNT_6ParamsE)
        .other          _ZN7cutlass13device_kernelINS_4gemm6kernel13GemmUniversalIN4cute5tupleIJiiiiEEENS1_10collective13CollectiveMmaINS1_34MainloopSm90TmaGmmaWarpSpecializedILi4ENS5_IJNS4_1CILi1EEESB_SB_EEENS1_35KernelTmaWarpSpecializedCooperativeEEENS5_IJNSA_ILi256EEENSA_ILi128EEENSA_ILi32EEEEEENS_10tfloat32_tENS5_IJlSB_lEEESJ_SK_NS4_8TiledMMAINS4_8MMA_AtomIJNS4_4SM904GMMA30MMA_64x128x8_F32TF32TF32_SS_TNILNSO_7ScaleInE1ELSQ_1EEEEEENS4_6LayoutINS5_IJNSA_ILi2EEESB_SB_EEENS5_IJSB_NSA_ILi0EEESW_EEEEENS5_IJNS4_10UnderscoreESZ_SZ_EEEEENS4_13SM90_TMA_LOADENS4_14ComposedLayoutINS4_7SwizzleILi3ELi4ELi3EEENS4_18smem_ptr_flag_bitsILi32EEENST_INS5_IJNSA_ILi8EEESH_EEENS5_IJSH_SB_EEEEEEEvNS4_8identityES12_S1C_vS1D_EENS_8epilogue10collective6detail29Sm90TmaWarpSpecializedAdapterINS1G_15DefaultEpilogueISJ_SK_SK_NS1F_6thread17LinearCombinationISJ_Li1EffLNS1K_9ScaleType4KindE0ELNS_15FloatRoundStyleE2ESJ_EENS1_15EpilogueDefaultEEEEEvvEEEEvNT_6ParamsE,@"STO_CUDA_ENTRY STV_DEFAULT"
_ZN7cutlass13device_kernelINS_4gemm6kernel13GemmUniversalIN4cute5tupleIJiiiiEEENS1_10collective13CollectiveMmaINS1_34MainloopSm90TmaGmmaWarpSpecializedILi4ENS5_IJNS4_1CILi1EEESB_SB_EEENS1_35KernelTmaWarpSpecializedCooperativeEEENS5_IJNSA_ILi256EEENSA_ILi128EEENSA_ILi32EEEEEENS_10tfloat32_tENS5_IJlSB_lEEESJ_SK_NS4_8TiledMMAINS4_8MMA_AtomIJNS4_4SM904GMMA30MMA_64x128x8_F32TF32TF32_SS_TNILNSO_7ScaleInE1ELSQ_1EEEEEENS4_6LayoutINS5_IJNSA_ILi2EEESB_SB_EEENS5_IJSB_NSA_ILi0EEESW_EEEEENS5_IJNS4_10UnderscoreESZ_SZ_EEEEENS4_13SM90_TMA_LOADENS4_14ComposedLayoutINS4_7SwizzleILi3ELi4ELi3EEENS4_18smem_ptr_flag_bitsILi32EEENST_INS5_IJNSA_ILi8EEESH_EEENS5_IJSH_SB_EEEEEEEvNS4_8identityES12_S1C_vS1D_EENS_8epilogue10collective6detail29Sm90TmaWarpSpecializedAdapterINS1G_15DefaultEpilogueISJ_SK_SK_NS1F_6thread17LinearCombinationISJ_Li1EffLNS1K_9ScaleType4KindE0ELNS_15FloatRoundStyleE2ESJ_EENS1_15EpilogueDefaultEEEEEvvEEEEvNT_6ParamsE:
[----:B------:R-:W0:Y:S01]  /*0000*/  LDC R1, c[0x0][0x28] ;  /* 0x00000a00ff017b82 */ /* 0x000e220000000800 */
[----:B------:R-:W1:Y:S01]  /*0010*/  S2R R18, SR_TID.X ;  /* 0x0000000000127919 */ /* 0x000e620000002100 */
[----:B------:R-:W-:Y:S01]  /*0020*/  ELECT P0, URZ, PT ;  /* 0x00000000003f782f */ /* 0x000fe20003800000 */
[----:B------:R-:W-:Y:S01]  /*0030*/  BSSY B0, `(.L_x_0) ;  /* 0x000000f000007945 */ /* 0x000fe20003800000 */
[--C-:B-1----:R-:W-:Y:S02]  /*0040*/  SHF.R.U32.HI R0, RZ, 0x5, R18.reuse ;  /* 0x00000005ff007819 */ /* 0x102fe40000011612 */
[----:B------:R-:W-:-:S03]  /*0050*/  SHF.R.U32.HI R22, RZ, 0x7, R18 ;  /* 0x00000007ff167819 */ /* 0x000fc60000011612 */
[----:B------:R-:W1:Y:S04]  /*0060*/  SHFL.IDX PT, R5, R0, RZ, 0x1f ;  /* 0x00001fff00057589 */ /* 0x000e6800000e0000 */
[----:B------:R2:W3:Y:S01]  /*0070*/  SHFL.IDX PT, R8, R22, RZ, 0x1f ;  /* 0x00001fff16087589 */ /* 0x0004e200000e0000 */
[----:B-1----:R-:W-:-:S13]  /*0080*/  ISETP.NE.OR P0, PT, R5, RZ, !P0 ;  /* 0x000000ff0500720c */ /* 0x002fda0004705670 */
[----:B0-23--:R-:W-:Y:S05]  /*0090*/  @P0 BRA `(.L_x_1) ;  /* 0x0000000000200947 */ /* 0x00dfea0003800000 */
[----:B------:R-:W-:Y:S02]  /*00a0*/  ULDC.64 UR4, c[0x0][0x198] ;  /* 0x0000660000047ab9 */ /* 0x000fe40000000a00 */
[----:B------:R-:W-:Y:S02]  /*00b0*/  UIADD3 UR6, UP0, UR4, 0xf0, URZ ;  /* 0x000000f004067890 */ /* 0x000fe4000ff1e03f */
[----:B------:R-:W-:Y:S02]  /*00c0*/  UIADD3 UR4, UP1, UR4, 0x1f0, URZ ;  /* 0x000001f004047890 */ /* 0x000fe4000ff3e03f */
[----:B------:R-:W-:Y:S02]  /*00d0*/  UIADD3.X UR7, URZ, UR5, URZ, UP0, !UPT ;  /* 0x000000053f077290 */ /* 0x000fe400087fe43f */
[----:B------:R-:W-:-:S07]  /*00e0*/  UIADD3.X UR5, URZ, UR5, URZ, UP1, !UPT ;  /* 0x000000053f057290 */ /* 0x000fce0008ffe43f */
[----:B------:R0:W-:Y:S02]  /*00f0*/  UTMACCTL.PF [UR6] ;  /* 0x00000000060079b9 */ /* 0x0001e40008040000 */
[----:B------:R0:W-:Y:S02]  /*0100*/  UTMACCTL.PF [UR4] ;  /* 0x00000000040079b9 */ /* 0x0001e40008040000 */
[----:B0-----:R-:W-:Y:S01]  /*0110*/  NOP ;  /* 0x0000000000007918 */ /* 0x001fe20000000000 */
.L_x_1:
[----:B------:R-:W-:Y:S05]  /*0120*/  BSYNC B0 ;  /* 0x0000000000007941 */ /* 0x000fea0003800000 */
.L_x_0:
[----:B------:R-:W0:Y:S02]  /*0130*/  SHFL.IDX PT, R2, R0, RZ, 0x1f ;  /* 0x00001fff00027589 */ /* 0x000e2400000e0000 */
[----:B0-----:R-:W-:-:S13]  /*0140*/  ISETP.NE.AND P0, PT, R2, RZ, PT ;  /* 0x000000ff0200720c */ /* 0x001fda0003f05270 */
[----:B------:R-:W-:Y:S05]  /*0150*/  @P0 BRA `(.L_x_2) ;  /* 0x0000000000580947 */ /* 0x000fea0003800000 */
[----:B------:R-:W0:Y:S01]  /*0160*/  S2UR UR8, SR_CgaCtaId ;  /* 0x00000000000879c3 */ /* 0x000e220000008800 */
[----:B------:R-:W-:Y:S01]  /*0170*/  UMOV UR4, 0x400 ;  /* 0x0000040000047882 */ /* 0x000fe20000000000 */
[----:B------:R-:W-:Y:S01]  /*0180*/  UMOV UR5, 0x1 ;  /* 0x0000000100057882 */ /* 0x000fe20000000000 */
[----:B------:R-:W-:Y:S01]  /*0190*/  UMOV UR6, 0x100 ;  /* 0x0000010000067882 */ /* 0x000fe20000000000 */
[----:B------:R-:W-:Y:S01]  /*01a0*/  ELECT P0, URZ, PT ;  /* 0x00000000003f782f */ /* 0x000fe20003800000 */
[----:B------:R-:W-:-:S04]  /*01b0*/  UIADD3 UR6, -UR6, 0x100000, URZ ;  /* 0x0010000006067890 */ /* 0x000fc8000fffe13f */
[----:B------:R-:W-:Y:S02]  /*01c0*/  USHF.L.U32 UR7, UR6, 0xb, URZ ;  /* 0x0000000b06077899 */ /* 0x000fe4000800063f */
[----:B------:R-:W-:Y:S02]  /*01d0*/  USHF.L.U32 UR6, UR6, 0x1, URZ ;  /* 0x0000000106067899 */ /* 0x000fe4000800063f */
[----:B0-----:R-:W-:Y:S02]  /*01e0*/  ULEA UR8, UR8, UR4, 0x18 ;  /* 0x0000000408087291 */ /* 0x001fe4000f8ec03f */
[----:B------:R-:W-:-:S04]  /*01f0*/  UIADD3 UR4, -UR5, 0x100000, URZ ;  /* 0x0010000005047890 */ /* 0x000fc8000fffe13f */
[----:B------:R-:W-:Y:S02]  /*0200*/  USHF.L.U32 UR5, UR4, 0xb, URZ ;  /* 0x0000000b04057899 */ /* 0x000fe4000800063f */
[----:B------:R-:W-:Y:S01]  /*0210*/  USHF.L.U32 UR4, UR4, 0x1, URZ ;  /* 0x0000000104047899 */ /* 0x000fe2000800063f */
[----:B------:R-:W0:Y:S11]  /*0220*/  FENCE.VIEW.ASYNC.S ;  /* 0x00000000000073c6 */ /* 0x000e360000000000 */
[----:B0-----:R0:W1:Y:S01]  /*0230*/  SYNCS.EXCH.64 URZ, [UR8], UR4 ;  /* 0x00000004083f75b2 */ /* 0x0010620008000100 */
[----:B------:R0:W2:Y:S01]  /*0240*/  SYNCS.EXCH.64 URZ, [UR8+0x20], UR6 ;  /* 0x00002006083f75b2 */ /* 0x0000a20008000100 */
[----:B------:R0:W3:Y:S01]  /*0250*/  SYNCS.EXCH.64 URZ, [UR8+0x8], UR4 ;  /* 0x00000804083f75b2 */ /* 0x0000e20008000100 */
[----:B------:R0:W4:Y:S01]  /*0260*/  SYNCS.EXCH.64 URZ, [UR8+0x28], UR6 ;  /* 0x00002806083f75b2 */ /* 0x0001220008000100 */
[----:B------:R0:W0:Y:S01]  /*0270*/  SYNCS.EXCH.64 URZ, [UR8+0x10], UR4 ;  /* 0x00001004083f75b2 */ /* 0x0000220008000100 */
[----:B------:R0:W0:Y:S01]  /*0280*/  SYNCS.EXCH.64 URZ, [UR8+0x30], UR6 ;  /* 0x00003006083f75b2 */ /* 0x0000220008000100 */
[----:B------:R0:W0:Y:S01]  /*0290*/  SYNCS.EXCH.64 URZ, [UR8+0x18], UR4 ;  /* 0x00001804083f75b2 */ /* 0x0000220008000100 */
[----:B------:R0:W0:Y:S01]  /*02a0*/  SYNCS.EXCH.64 URZ, [UR8+0x38], UR6 ;  /* 0x00003806083f75b2 */ /* 0x0000220008000100 */
[----:B------:R-:W-:Y:S01]  /*02b0*/  NOP ;  /* 0x0000000000007918 */ /* 0x000fe20000000000 */
.L_x_2:
[----:B------:R-:W5:Y:S01]  /*02c0*/  SHFL.IDX PT, R0, R0, RZ, 0x1f ;  /* 0x00001fff00007589 */ /* 0x000f6200000e0000 */
[----:B------:R-:W-:Y:S01]  /*02d0*/  ELECT P0, URZ, PT ;  /* 0x00000000003f782f */ /* 0x000fe20003800000 */
[----:B------:R-:W1:Y:S01]  /*02e0*/  LDC R2, c[0x0][0x65c] ;  /* 0x00019700ff027b82 */ /* 0x000e620000000800 */
[----:B------:R-:W-:Y:S01]  /*02f0*/  SHF.R.S32.HI R6, RZ, 0x1f, R5 ;  /* 0x0000001fff067819 */ /* 0x000fe20000011405 */
[----:B------:R-:W2:Y:S01]  /*0300*/  S2R R3, SR_CTAID.Y ;  /* 0x0000000000037919 */ /* 0x000ea20000002600 */
[----:B0-----:R-:W-:Y:S01]  /*0310*/  UMOV UR4, 0x20 ;  /* 0x0000002000047882 */ /* 0x001fe20000000000 */
[----:B------:R-:W-:Y:S01]  /*0320*/  ISETP.NE.AND P2, PT, R8, RZ, PT ;  /* 0x000000ff0800720c */ /* 0x000fe20003f45270 */
[----:B------:R-:W-:Y:S01]  /*0330*/  NOP ;  /* 0x0000000000007918 */ /* 0x000fe20000000000 */
[----:B------:R-:W0:Y:S01]  /*0340*/  S2R R4, SR_CTAID.X ;  /* 0x0000000000047919 */ /* 0x000e220000002500 */
[----:B------:R-:W-:Y:S01]  /*0350*/  LEA.HI R6, R6, R5, RZ, 0x2 ;  /* 0x0000000506067211 */ /* 0x000fe200078f10ff */
[----:B------:R-:W-:Y:S01]  /*0360*/  NOP ;  /* 0x0000000000007918 */ /* 0x000fe20000000000 */
[----:B-----5:R-:W-:-:S02]  /*0370*/  ISETP.NE.OR P0, PT, R0, RZ, !P0 ;  /* 0x000000ff0000720c */ /* 0x020fc40004705670 */
[----:B-1----:R-:W-:-:S04]  /*0380*/  ISETP.NE.AND P3, PT, R2, 0x1, PT ;  /* 0x000000010200780c */ /* 0x002fc80003f65270 */
[----:B------:R-:W-:Y:S02]  /*0390*/  P2R R0, PR, RZ, 0x8 ;  /* 0x00000008ff007803 */ /* 0x000fe40000000000 */
[----:B------:R-:W-:-:S05]  /*03a0*/  LOP3.LUT R0, R6, 0xfffffffc, RZ, 0xc0, !PT ;  /* 0xfffffffc06007812 */ /* 0x000fca00078ec0ff */
[----:B------:R-:W-:Y:S01]  /*03b0*/  VOTEU.ALL UP0, P0 ;  /* 0x00000000003f7886 */ /* 0x000fe20000000000 */
[----:B------:R-:W-:Y:S01]  /*03c0*/  IMAD.IADD R0, R5, 0x1, -R0 ;  /* 0x0000000105007824 */ /* 0x000fe200078e0a00 */
[----:B------:R-:W0:Y:S01]  /*03d0*/  @P3 LDC R17, c[0x0][0x10] ;  /* 0x00000400ff113b82 */ /* 0x000e220000000800 */
[----:B------:R-:W-:Y:S01]  /*03e0*/  VOTEU.ALL UP1, P0 ;  /* 0x00000000003f7886 */ /* 0x000fe20000020000 */
[----:B--2---:R-:W-:Y:S01]  /*03f0*/  @P3 IMAD.MOV.U32 R6, RZ, RZ, R3 ;  /* 0x000000ffff063224 */ /* 0x004fe200078e0003 */
[----:B------:R-:W-:Y:S01]  /*0400*/  @!UP0 UMOV UR6, 0x400 ;  /* 0x0000040000068882 */ /* 0x000fe20000000000 */
[----:B------:R-:W-:-:S04]  /*0410*/  @!UP0 UIADD3 UR4, -UR4, 0x100000, URZ ;  /* 0x0010000004048890 */ /* 0x000fc8000fffe13f */
[----:B------:R-:W-:Y:S02]  /*0420*/  @!UP0 USHF.L.U32 UR5, UR4, 0xb, URZ ;  /* 0x0000000b04058899 */ /* 0x000fe4000800063f */
[----:B------:R-:W-:Y:S01]  /*0430*/  @!UP0 USHF.L.U32 UR4, UR4, 0x1, URZ ;  /* 0x0000000104048899 */ /* 0x000fe2000800063f */
[----:B------:R-:W-:Y:S02]  /*0440*/  @P3 IMAD.MOV.U32 R7, RZ, RZ, RZ ;  /* 0x000000ffff073224 */ /* 0x000fe400078e00ff */
[----:B------:R-:W-:Y:S01]  /*0450*/  IMAD.MOV.U32 R5, RZ, RZ, RZ ;  /* 0x000000ffff057224 */ /* 0x000fe200078e00ff */
[----:B------:R-:W1:Y:S01]  /*0460*/  @!UP0 S2UR UR7, SR_CgaCtaId ;  /* 0x00000000000789c3 */ /* 0x000e620000008800 */
[----:B------:R-:W-:-:S07]  /*0470*/  @P3 IMAD.MOV.U32 R11, RZ, RZ, RZ ;  /* 0x000000ffff0b3224 */ /* 0x000fce00078e00ff */
[----:B------:R-:W2:Y:S01]  /*0480*/  @!P3 LDC R9, c[0x0][0xc] ;  /* 0x00000300ff09bb82 */ /* 0x000ea20000000800 */
[----:B0-----:R-:W-:-:S04]  /*0490*/  @P3 IMAD.WIDE.U32 R16, R4, R17, R6 ;  /* 0x0000001104103225 */ /* 0x001fc800078e0006 */
[----:B------:R-:W-:Y:S01]  /*04a0*/  @P3 IMAD.IADD R17, R17, 0x1, R11 ;  /* 0x0000000111113824 */ /* 0x000fe200078e020b */
[----:B-1----:R-:W-:Y:S01]  /*04b0*/  @!UP0 ULEA UR6, UR7, UR6, 0x18 ;  /* 0x0000000607068291 */ /* 0x002fe2000f8ec03f */
[----:B------:R-:W-:Y:S01]  /*04c0*/  VOTEU.ALL UP0, P0 ;  /* 0x00000000003f7886 */ /* 0x000fe20000000000 */
[----:B------:R-:W-:-:S04]  /*04d0*/  ISETP.NE.AND P0, PT, R0, 0x3, PT ;  /* 0x000000030000780c */ /* 0x000fc80003f05270 */
[----:B------:R-:W-:Y:S01]  /*04e0*/  ISETP.EQ.OR P0, PT, R0, RZ, !P0 ;  /* 0x000000ff0000720c */ /* 0x000fe20004702670 */
[----:B--2---:R-:W-:-:S03]  /*04f0*/  @!P3 IMAD.WIDE.U32 R6, R9, R3, R4 ;  /* 0x000000030906b225 */ /* 0x004fc600078e0004 */
[C---:B------:R-:W-:Y:S01]  /*0500*/  ISETP.EQ.AND P0, PT, R8.reuse, RZ, P0 ;  /* 0x000000ff0800720c */ /* 0x040fe20000702270 */
[----:B------:R-:W-:Y:S01]  /*0510*/  VIADD R8, R8, 0xffffffff ;  /* 0xffffffff08087836 */ /* 0x000fe20000000000 */
[----:B------:R-:W0:Y:S02]  /*0520*/  FENCE.VIEW.ASYNC.S ;  /* 0x00000000000073c6 */ /* 0x000e240000000000 */
[----:B0-----:R0:W3:Y:S01]  /*0530*/  @!UP0 SYNCS.EXCH.64 URZ, [UR6+0x50], UR4 ;  /* 0x00005004063f85b2 */ /* 0x0010e20008000100 */
[----:B------:R-:W-:Y:S01]  /*0540*/  @!P3 IMAD.MOV.U32 R16, RZ, RZ, R6 ;  /* 0x000000ffff10b224 */ /* 0x000fe200078e0006 */
[----:B------:R-:W-:Y:S01]  /*0550*/  SEL R19, RZ, 0x1, !P0 ;  /* 0x00000001ff137807 */ /* 0x000fe20004000000 */
[----:B------:R-:W-:Y:S01]  /*0560*/  @!P3 IMAD.MOV.U32 R17, RZ, RZ, R7 ;  /* 0x000000ffff11b224 */ /* 0x000fe200078e0007 */
[----:B------:R-:W-:-:S04]  /*0570*/  ISETP.GE.U32.AND P1, PT, R8, 0x2, PT ;  /* 0x000000020800780c */ /* 0x000fc80003f26070 */
[----:B------:R-:W-:Y:S01]  /*0580*/  SEL R19, R19, 0x2, P1 ;  /* 0x0000000213137807 */ /* 0x000fe20000800000 */
[----:B------:R0:W3:Y:S01]  /*0590*/  @!UP1 SYNCS.EXCH.64 URZ, [UR6+0x58], UR4 ;  /* 0x00005804063f95b2 */ /* 0x0000e20008000100 */
[----:B------:R-:W-:Y:S01]  /*05a0*/  NOP ;  /* 0x0000000000007918 */ /* 0x000fe20000000000 */
[----:B---34-:R-:W-:Y:S06]  /*05b0*/  BAR.SYNC.DEFER_BLOCKING 0x0 ;  /* 0x0000000000007b1d */ /* 0x018fec0000010000 */
[----:B------:R-:W-:Y:S05]  /*05c0*/  @!P2 BRA `(.L_x_3) ;  /* 0x000000a00078a947 */ /* 0x000fea0003800000 */
[----:B------:R-:W-:-:S13]  /*05d0*/  ISETP.GT.U32.AND P0, PT, R8, 0x1, PT ;  /* 0x000000010800780c */ /* 0x000fda0003f04070 */
[----:B0-----:R-:W-:Y:S05]  /*05e0*/  @P0 EXIT ;  /* 0x000000000000094d */ /* 0x001fea0003800000 */
[----:B------:R-:W-:Y:S01]  /*05f0*/  ULDC.64 UR4, c[0x0][0x650] ;  /* 0x0001940000047ab9 */ /* 0x000fe20000000a00 */
[----:B------:R-:W-:Y:S01]  /*0600*/  PRMT R0, RZ, 0x7610, R0 ;  /* 0x00007610ff007816 */ /* 0x000fe20000000000 */
[----:B------:R-:W-:Y:S01]  /*0610*/  IMAD.MOV.U32 R152, RZ, RZ, -0x1 ;  /* 0xffffffffff987424 */ /* 0x000fe200078e00ff */
[----:B------:R-:W-:Y:S01]  /*0620*/  ISETP.GE.U32.AND P0, PT, R16, UR4, PT ;  /* 0x0000000410007c0c */ /* 0x000fe2000bf06070 */
[----:B------:R-:W-:Y:S02]  /*0630*/  IMAD.MOV.U32 R153, RZ, RZ, -0x1 ;  /* 0xffffffffff997424 */ /* 0x000fe400078e00ff */
[----:B------:R-:W-:Y:S01]  /*0640*/  IMAD.MOV.U32 R23, RZ, RZ, -0x1 ;  /* 0xffffffffff177424 */ /* 0x000fe200078e00ff */
[----:B------:R-:W-:-:S13]  /*0650*/  ISETP.GE.U32.AND.EX P0, PT, R17, UR5, PT, P0 ;  /* 0x0000000511007c0c */ /* 0x000fda000bf06100 */
[----:B------:R-:W-:Y:S05]  /*0660*/  @P0 BRA `(.L_x_4) ;  /* 0x0000000400540947 */ /* 0x000fea0003800000 */
[----:B------:R-:W0:Y:S01]  /*0670*/  LDC.64 R14, c[0x0][0x628] ;  /* 0x00018a00ff0e7b82 */ /* 0x000e220000000a00 */
[----:B------:R-:W-:Y:S02]  /*0680*/  IMAD.MOV.U32 R6, RZ, RZ, R16 ;  /* 0x000000ffff067224 */ /* 0x000fe400078e0010 */
[----:B------:R-:W-:-:S05]  /*0690*/  IMAD.MOV.U32 R7, RZ, RZ, R17 ;  /* 0x000000ffff077224 */ /* 0x000fca00078e0011 */
[----:B------:R-:W1:Y:S08]  /*06a0*/  LDC R0, c[0x0][0x630] ;  /* 0x00018c00ff007b82 */ /* 0x000e700000000800 */
[----:B------:R-:W2:Y:S01]  /*06b0*/  LDC.64 R20, c[0x0][0x620] ;  /* 0x00018800ff147b82 */ /* 0x000ea20000000a00 */
[----:B0-----:R-:W-:-:S04]  /*06c0*/  ISETP.NE.U32.AND P0, PT, R14, RZ, PT ;  /* 0x000000ff0e00720c */ /* 0x001fc80003f05070 */
[----:B------:R-:W-:-:S13]  /*06d0*/  ISETP.NE.AND.EX P0, PT, R15, RZ, PT, P0 ;  /* 0x000000ff0f00720c */ /* 0x000fda0003f05300 */
[----:B-12---:R-:W-:Y:S05]  /*06e0*/  @!P0 BRA `(.L_x_5) ;  /* 0x0000000000288947 */ /* 0x006fea0003800000 */
[----:B------:R-:W0:Y:S02]  /*06f0*/  LDC R11, c[0x0][0x634] ;  /* 0x00018d00ff0b7b82 */ /* 0x000e240000000800 */
[----:B0-----:R-:W-:-:S05]  /*0700*/  IADD3 R11, P0, R16, R11, RZ ;  /* 0x0000000b100b7210 */ /* 0x001fca0007f1e0ff */
[----:B------:R-:W-:-:S04]  /*0710*/  IMAD.X R13, RZ, RZ, R17, P0 ;  /* 0x000000ffff0d7224 */ /* 0x000fc800000e0611 */
[----:B------:R-:W-:-:S04]  /*0720*/  IMAD.WIDE.U32 R6, R13, R14, RZ ;  /* 0x0000000e0d067225 */ /* 0x000fc800078e00ff */
[----:B------:R-:W-:-:S04]  /*0730*/  IMAD.WIDE.U32 R8, P0, R11, R15, R6 ;  /* 0x0000000f0b087225 */ /* 0x000fc80007800006 */
[----:B------:R-:W-:-:S04]  /*0740*/  IMAD.WIDE.U32 R6, R11, R14, RZ ;  /* 0x0000000e0b067225 */ /* 0x000fc800078e00ff */
[----:B------:R-:W-:Y:S01]  /*0750*/  IMAD.X R11, RZ, RZ, RZ, P0 ;  /* 0x000000ffff0b7224 */ /* 0x000fe200000e06ff */
[----:B------:R-:W-:Y:S01]  /*0760*/  IADD3 RZ, P0, R7, R8, RZ ;  /* 0x0000000807ff7210 */ /* 0x000fe20007f1e0ff */
[----:B------:R-:W-:-:S04]  /*0770*/  IMAD.MOV.U32 R10, RZ, RZ, R9 ;  /* 0x000000ffff0a7224 */ /* 0x000fc800078e0009 */
[----:B------:R-:W-:-:S08]  /*0780*/  IMAD.WIDE.U32.X R6, R13, R15, R10, P0 ;  /* 0x0000000f0d067225 */ /* 0x000fd000000e040a */
.L_x_5:
[-CC-:B------:R-:W-:Y:S01]  /*0790*/  SHF.R.U64 R23, R6, R0.reuse, R7.reuse ;  /* 0x0000000006177219 */ /* 0x180fe20000001207 */
[----:B------:R-:W0:Y:S01]  /*07a0*/  LDC R10, c[0x0][0x618] ;  /* 0x00018600ff0a7b82 */ /* 0x000e220000000800 */
[----:B------:R-:W-:Y:S01]  /*07b0*/  SHF.R.U32.HI R5, RZ, R0, R7 ;  /* 0x00000000ff057219 */ /* 0x000fe20000011607 */
[----:B------:R-:W-:Y:S01]  /*07c0*/  ULDC UR4, c[0x0][0x150] ;  /* 0x0000540000047ab9 */ /* 0x000fe20000000800 */
[----:B------:R-:W-:Y:S02]  /*07d0*/  IADD3 R9, P0, RZ, -R23, RZ ;  /* 0x80000017ff097210 */ /* 0x000fe40007f1e0ff */
[----:B------:R-:W-:-:S03]  /*07e0*/  I2FP.F32.U32 R0, R4 ;  /* 0x0000000400007245 */ /* 0x000fc60000201000 */
[----:B------:R-:W1:Y:S01]  /*07f0*/  LDC.64 R28, c[0x0][0x640] ;  /* 0x00019000ff1c7b82 */ /* 0x000e620000000a00 */
[----:B------:R-:W-:Y:S02]  /*0800*/  IMAD.X R11, RZ, RZ, ~R5, P0 ;  /* 0x000000ffff0b7224 */ /* 0x000fe400000e0e05 */
[----:B------:R-:W-:Y:S01]  /*0810*/  FMUL R0, R0, UR4 ;  /* 0x0000000400007c20 */ /* 0x000fe20008400000 */
[----:B------:R-:W-:Y:S01]  /*0820*/  IMAD.WIDE.U32 R6, R9, R20, R16 ;  /* 0x0000001409067225 */ /* 0x000fe200078e0010 */
[----:B------:R-:W-:-:S03]  /*0830*/  ULDC UR4, c[0x0][0x154] ;  /* 0x0000550000047ab9 */ /* 0x000fc60000000800 */
[----:B------:R-:W-:Y:S01]  /*0840*/  IMAD R8, R11, R20, RZ ;  /* 0x000000140b087224 */ /* 0x000fe200078e02ff */
[----:B------:R-:W2:Y:S01]  /*0850*/  LDC R5, c[0x0][0x144] ;  /* 0x00005100ff057b82 */ /* 0x000ea20000000800 */
[----:B------:R-:W3:Y:S02]  /*0860*/  F2I.U32.TRUNC.NTZ R0, R0 ;  /* 0x0000000000007305 */ /* 0x000ee4000020f000 */
[----:B------:R-:W-:-:S04]  /*0870*/  IMAD R9, R9, R21, R8 ;  /* 0x0000001509097224 */ /* 0x000fc800078e0208 */
[----:B------:R-:W-:Y:S01]  /*0880*/  IMAD.IADD R7, R7, 0x1, R9 ;  /* 0x0000000107077824 */ /* 0x000fe200078e0209 */
[----:B------:R-:W4:Y:S01]  /*0890*/  LDC R12, c[0x0][0x608] ;  /* 0x00018200ff0c7b82 */ /* 0x000f220000000800 */
[----:B------:R-:W-:-:S03]  /*08a0*/  IMAD.MOV.U32 R9, RZ, RZ, -0x1 ;  /* 0xffffffffff097424 */ /* 0x000fc600078e00ff */
[-CC-:B0-----:R-:W-:Y:S02]  /*08b0*/  SHF.R.U64 R20, R6, R10.reuse, R7.reuse ;  /* 0x0000000a06147219 */ /* 0x181fe40000001207 */
[----:B------:R-:W-:Y:S02]  /*08c0*/  I2FP.F32.U32 R6, R3 ;  /* 0x0000000300067245 */ /* 0x000fe40000201000 */
[----:B------:R-:W0:Y:S01]  /*08d0*/  LDC R26, c[0x0][0x658] ;  /* 0x00019600ff1a7b82 */ /* 0x000e220000000800 */
[----:B-1----:R-:W-:Y:S01]  /*08e0*/  ISETP.NE.U32.AND P0, PT, R28, RZ, PT ;  /* 0x000000ff1c00720c */ /* 0x002fe20003f05070 */
[----:B---3--:R-:W-:Y:S01]  /*08f0*/  IMAD.MOV R8, RZ, RZ, -R0 ;  /* 0x000000ffff087224 */ /* 0x008fe200078e0a00 */
[----:B------:R-:W-:Y:S01]  /*0900*/  SHF.R.U32.HI R7, RZ, R10, R7 ;  /* 0x0000000aff077219 */ /* 0x000fe20000011607 */
[----:B------:R-:W-:Y:S01]  /*0910*/  FMUL R6, R6, UR4 ;  /* 0x0000000406067c20 */ /* 0x000fe20008400000 */
[----:B------:R-:W-:-:S03]  /*0920*/  ISETP.NE.AND.EX P0, PT, R29, RZ, PT, P0 ;  /* 0x000000ff1d00720c */ /* 0x000fc60003f05300 */
[----:B------:R-:W1:Y:S01]  /*0930*/  LDC R14, c[0x0][0x148] ;  /* 0x00005200ff0e7b82 */ /* 0x000e620000000800 */
[----:B--2---:R-:W-:-:S07]  /*0940*/  IMAD R0, R5, R8, R4 ;  /* 0x0000000805007224 */ /* 0x004fce00078e0204 */
[----:B------:R-:W2:Y:S01]  /*0950*/  LDC R24, c[0x0][0x600] ;  /* 0x00018000ff187b82 */ /* 0x000ea20000000800 */
[-CC-:B----4-:R-:W-:Y:S02]  /*0960*/  SHF.R.U64 R30, R20, R12.reuse, R7.reuse ;  /* 0x0000000c141e7219 */ /* 0x190fe40000001207 */
[----:B------:R-:W-:Y:S01]  /*0970*/  SHF.R.U32.HI R5, RZ, R12, R7 ;  /* 0x0000000cff057219 */ /* 0x000fe20000011607 */
[----:B------:R-:W-:Y:S01]  /*0980*/  IMAD.MOV.U32 R7, RZ, RZ, 0x1 ;  /* 0x00000001ff077424 */ /* 0x000fe200078e00ff */
[----:B------:R3:W4:Y:S03]  /*0990*/  F2I.U32.TRUNC.NTZ R12, R6 ;  /* 0x00000006000c7305 */ /* 0x000726000020f000 */
[----:B------:R-:W1:Y:S01]  /*09a0*/  LDC R15, c[0x0][0x648] ;  /* 0x00019200ff0f7b82 */ /* 0x000e620000000800 */
[-C--:B0-----:R-:W-:Y:S02]  /*09b0*/  SHF.L.U32 R4, R9, R26.reuse, RZ ;  /* 0x0000001a09047219 */ /* 0x081fe400000006ff */
[----:B------:R-:W-:-:S02]  /*09c0*/  SHF.R.U64 R32, R30, R26, R5 ;  /* 0x0000001a1e207219 */ /* 0x000fc40000001205 */
[----:B------:R-:W-:Y:S02]  /*09d0*/  LOP3.LUT R11, RZ, R4, RZ, 0x33, !PT ;  /* 0x00000004ff0b7212 */ /* 0x000fe400078e33ff */
[-C--:B------:R-:W-:Y:S01]  /*09e0*/  SHF.R.U32.HI R5, RZ, R26.reuse, R5 ;  /* 0x0000001aff057219 */ /* 0x080fe20000011605 */
[----:B------:R-:W0:Y:S01]  /*09f0*/  LDC R21, c[0x0][0x638] ;  /* 0x00018e00ff157b82 */ /* 0x000e220000000800 */
[----:B------:R-:W-:Y:S01]  /*0a00*/  SHF.L.U32 R10, R7, R26, RZ ;  /* 0x0000001a070a7219 */ /* 0x000fe200000006ff */
[----:B------:R-:W-:-:S06]  /*0a10*/  IMAD.MOV.U32 R4, RZ, RZ, R32 ;  /* 0x000000ffff047224 */ /* 0x000fcc00078e0020 */
[----:B------:R-:W0:Y:S01]  /*0a20*/  LDC R152, c[0x0][0x610] ;  /* 0x00018400ff987b82 */ /* 0x000e220000000800 */
[----:B---34-:R-:W-:Y:S05]  /*0a30*/  @!P0 BRA `(.L_x_6) ;  /* 0x0000000000288947 */ /* 0x018fea0003800000 */
[----:B------:R-:W3:Y:S02]  /*0a40*/  LDC R9, c[0x0][0x64c] ;  /* 0x00019300ff097b82 */ /* 0x000ee40000000800 */
[----:B---3--:R-:W-:-:S05]  /*0a50*/  IADD3 R9, P0, R32, R9, RZ ;  /* 0x0000000920097210 */ /* 0x008fca0007f1e0ff */
        /* <DEDUP_REMOVED lines=8> */
.L_x_6:
[----:B-1----:R-:W-:Y:S01]  /*0ae0*/  SHF.R.U64 R4, R4, R15, R5 ;  /* 0x0000000f04047219 */ /* 0x002fe20000001205 */
[----:B--2---:R-:W-:Y:S01]  /*0af0*/  VIADD R5, R24, 0xffffffff ;  /* 0xffffffff18057836 */ /* 0x004fe20000000000 */
[----:B------:R-:W-:Y:S01]  /*0b00*/  LOP3.LUT R11, R30, R11, RZ, 0xc0, !PT ;  /* 0x0000000b1e0b7212 */ /* 0x000fe200078ec0ff */
[----:B------:R-:W-:Y:S02]  /*0b10*/  IMAD.MOV R12, RZ, RZ, -R12 ;  /* 0x000000ffff0c7224 */ /* 0x000fe400078e0a0c */
[----:B------:R-:W-:Y:S01]  /*0b20*/  IMAD.MOV R6, RZ, RZ, -R4 ;  /* 0x000000ffff067224 */ /* 0x000fe200078e0a04 */
[----:B------:R-:W-:Y:S01]  /*0b30*/  LOP3.LUT R5, R20, R5, RZ, 0xc0, !PT ;  /* 0x0000000514057212 */ /* 0x000fe200078ec0ff */
[----:B------:R-:W-:Y:S02]  /*0b40*/  @P3 IMAD R0, R14, R12, R3 ;  /* 0x0000000c0e003224 */ /* 0x000fe400078e0203 */
[----:B------:R-:W-:Y:S02]  /*0b50*/  IMAD R11, R10, R4, R11 ;  /* 0x000000040a0b7224 */ /* 0x000fe400078e020b */
[----:B0-----:R-:W-:-:S02]  /*0b60*/  IMAD R3, R6, R21, R32 ;  /* 0x0000001506037224 */ /* 0x001fc400078e0220 */
[----:B------:R-:W-:Y:S02]  /*0b70*/  IMAD R152, R11, R152, R0 ;  /* 0x000000980b987224 */ /* 0x000fe400078e0200 */
[----:B------:R-:W-:Y:S02]  /*0b80*/  IMAD R3, R3, R24, R5 ;  /* 0x0000001803037224 */ /* 0x000fe400078e0205 */
[----:B------:R-:W-:-:S03]  /*0b90*/  IMAD.MOV.U32 R0, RZ, RZ, 0x1 ;  /* 0x00000001ff007424 */ /* 0x000fc600078e00ff */
[----:B------:R-:W-:Y:S02]  /*0ba0*/  SEL R153, R3, R152, !P3 ;  /* 0x0000009803997207 */ /* 0x000fe40005800000 */
[----:B------:R-:W-:-:S07]  /*0bb0*/  SEL R152, R152, R3, !P3 ;  /* 0x0000000398987207 */ /* 0x000fce0005800000 */
.L_x_4:
[----:B------:R-:W-:-:S08]  /*0bc0*/  NOP ;  /* 0x0000000000007918 */ /* 0x000fd00000000000 */
[----:B------:R-:W0:Y:S02]  /*0bd0*/  USETMAXREG.TRY_ALLOC.CTAPOOL UP0, 0xe8 ;  /* 0x000000e8000079c8 */ /* 0x000e240008000600 */
[----:B0-----:R-:W-:-:S13]  /*0be0*/  PLOP3.LUT P0, PT, PT, PT, UP0, 0x80, 0x0 ;  /* 0x000000000000781c */ /* 0x001fda0003f0f008 */
[----:B------:R-:W-:Y:S05]  /*0bf0*/  @!P0 BRA `(.L_x_4) ;  /* 0xfffffffc00f08947 */ /* 0x000fea000383ffff */
[----:B------:R-:W-:Y:S01]  /*0c00*/  ULDC.64 UR4, c[0x0][0x598] ;  /* 0x0001660000047ab9 */ /* 0x000fe20000000a00 */
[----:B------:R-:W-:Y:S01]  /*0c10*/  ULDC.64 UR36, c[0x0][0x208] ;  /* 0x0000820000247ab9 */ /* 0x000fe20000000a00 */
[----:B------:R-:W-:-:S04]  /*0c20*/  ISETP.NE.U32.AND P0, PT, RZ, UR4, PT ;  /* 0x00000004ff007c0c */ /* 0x000fc8000bf05070 */
[----:B------:R-:W-:-:S13]  /*0c30*/  ISETP.NE.AND.EX P0, PT, RZ, UR5, PT, P0 ;  /* 0x00000005ff007c0c */ /* 0x000fda000bf05300 */
[----:B------:R-:W-:Y:S05]  /*0c40*/  @!P0 BRA `(.L_x_7) ;  /* 0x00000000001c8947 */ /* 0x000fea0003800000 */
[----:B------:R-:W0:Y:S02]  /*0c50*/  LDC.64 R4, c[0x0][0x598] ;  /* 0x00016600ff047b82 */ /* 0x000e240000000a00 */
[----:B0-----:R-:W2:Y:S02]  /*0c60*/  LDG.E.64 R4, desc[UR36][R4.64] ;  /* 0x0000002404047981 */ /* 0x001ea4000c1e1b00 */
[----:B--2---:R-:W-:-:S04]  /*0c70*/  ISETP.NE.U32.AND P0, PT, R4, RZ, PT ;  /* 0x000000ff0400720c */ /* 0x004fc80003f05070 */
[----:B------:R-:W-:-:S13]  /*0c80*/  ISETP.NE.AND.EX P0, PT, R5, RZ, PT, P0 ;  /* 0x000000ff0500720c */ /* 0x000fda0003f05300 */
[----:B------:R-:W-:Y:S05]  /*0c90*/  @!P0 BRA `(.L_x_7) ;  /* 0x0000000000088947 */ /* 0x000fea0003800000 */
[----:B------:R0:W5:Y:S01]  /*0ca0*/  LD.E R154, desc[UR36][R4.64] ;  /* 0x00000024049a7980 */ /* 0x000162000c101900 */
[----:B------:R-:W-:Y:S05]  /*0cb0*/  BRA `(.L_x_8) ;  /* 0x0000000000247947 */ /* 0x000fea0003800000 */
.L_x_7:
[----:B------:R-:W-:Y:S02]  /*0cc0*/  ULDC.64 UR4, c[0x0][0x588] ;  /* 0x0001620000047ab9 */ /* 0x000fe40000000a00 */
[----:B------:R-:W-:-:S04]  /*0cd0*/  ISETP.NE.U32.AND P0, PT, RZ, UR4, PT ;  /* 0x00000004ff007c0c */ /* 0x000fc8000bf05070 */
[----:B------:R-:W-:-:S13]  /*0ce0*/  ISETP.NE.AND.EX P0, PT, RZ, UR5, PT, P0 ;  /* 0x00000005ff007c0c */ /* 0x000fda000bf05300 */
[----:B------:R-:W-:Y:S05]  /*0cf0*/  @!P0 BRA `(.L_x_9) ;  /* 0x00000000000c8947 */ /* 0x000fea0003800000 */
[----:B------:R-:W0:Y:S02]  /*0d00*/  LDC.64 R154, c[0x0][0x588] ;  /* 0x00016200ff9a7b82 */ /* 0x000e240000000a00 */
[----:B0-----:R1:W5:Y:S01]  /*0d10*/  LDG.E R154, desc[UR36][R154.64] ;  /* 0x000000249a9a7981 */ /* 0x001362000c1e1900 */
[----:B------:R-:W-:Y:S05]  /*0d20*/  BRA `(.L_x_8) ;  /* 0x0000000000087947 */ /* 0x000fea0003800000 */
.L_x_9:
[----:B------:R-:W-:Y:S02]  /*0d30*/  ULDC UR4, c[0x0][0x580] ;  /* 0x0001600000047ab9 */ /* 0x000fe40000000800 */
[----:B------:R-:W-:-:S07]  /*0d40*/  IMAD.U32 R154, RZ, RZ, UR4 ;  /* 0x00000004ff9a7e24 */ /* 0x000fce000f8e00ff */
.L_x_8:
[----:B------:R-:W-:Y:S02]  /*0d50*/  ULDC.64 UR4, c[0x0][0x5a0] ;  /* 0x0001680000047ab9 */ /* 0x000fe40000000a00 */
[----:B------:R-:W-:-:S04]  /*0d60*/  ISETP.NE.U32.AND P0, PT, RZ, UR4, PT ;  /* 0x00000004ff007c0c */ /* 0x000fc8000bf05070 */
[----:B------:R-:W-:-:S13]  /*0d70*/  ISETP.NE.AND.EX P0, PT, RZ, UR5, PT, P0 ;  /* 0x00000005ff007c0c */ /* 0x000fda000bf05300 */
[----:B------:R-:W-:Y:S05]  /*0d80*/  @!P0 BRA `(.L_x_10) ;  /* 0x00000000001c8947 */ /* 0x000fea0003800000 */
[----:B0-----:R-:W0:Y:S02]  /*0d90*/  LDC.64 R4, c[0x0][0x5a0] ;  /* 0x00016800ff047b82 */ /* 0x001e240000000a00 */
[----:B0-----:R-:W2:Y:S02]  /*0da0*/  LDG.E.64 R4, desc[UR36][R4.64] ;  /* 0x0000002404047981 */ /* 0x001ea4000c1e1b00 */
[----:B--2---:R-:W-:-:S04]  /*0db0*/  ISETP.NE.U32.AND P0, PT, R4, RZ, PT ;  /* 0x000000ff0400720c */ /* 0x004fc80003f05070 */
[----:B------:R-:W-:-:S13]  /*0dc0*/  ISETP.NE.AND.EX P0, PT, R5, RZ, PT, P0 ;  /* 0x000000ff0500720c */ /* 0x000fda0003f05300 */
[----:B------:R-:W-:Y:S05]  /*0dd0*/  @!P0 BRA `(.L_x_10) ;  /* 0x0000000000088947 */ /* 0x000fea0003800000 */
[----:B-1----:R0:W5:Y:S01]  /*0de0*/  LD.E R155, desc[UR36][R4.64] ;  /* 0x00000024049b7980 */ /* 0x002162000c101900 */
[----:B------:R-:W-:Y:S05]  /*0df0*/  BRA `(.L_x_11) ;  /* 0x0000000000247947 */ /* 0x000fea0003800000 */
.L_x_10:
[----:B------:R-:W-:Y:S02]  /*0e00*/  ULDC.64 UR4, c[0x0][0x590] ;  /* 0x0001640000047ab9 */ /* 0x000fe40000000a00 */
[----:B------:R-:W-:-:S04]  /*0e10*/  ISETP.NE.U32.AND P0, PT, RZ, UR4, PT ;  /* 0x00000004ff007c0c */ /* 0x000fc8000bf05070 */
[----:B------:R-:W-:-:S13]  /*0e20*/  ISETP.NE.AND.EX P0, PT, RZ, UR5, PT, P0 ;  /* 0x00000005ff007c0c */ /* 0x000fda000bf05300 */
[----:B------:R-:W-:Y:S05]  /*0e30*/  @!P0 BRA `(.L_x_12) ;  /* 0x00000000000c8947 */ /* 0x000fea0003800000 */
[----:B0-----:R-:W1:Y:S02]  /*0e40*/  LDC.64 R4, c[0x0][0x590] ;  /* 0x00016400ff047b82 */ /* 0x001e640000000a00 */
[----:B-1----:R1:W5:Y:S01]  /*0e50*/  LDG.E R155, desc[UR36][R4.64] ;  /* 0x00000024049b7981 */ /* 0x002362000c1e1900 */
[----:B------:R-:W-:Y:S05]  /*0e60*/  BRA `(.L_x_11) ;  /* 0x0000000000087947 */ /* 0x000fea0003800000 */
.L_x_12:
[----:B------:R-:W-:Y:S02]  /*0e70*/  ULDC UR4, c[0x0][0x584] ;  /* 0x0001610000047ab9 */ /* 0x000fe40000000800 */
[----:B-1----:R-:W-:-:S07]  /*0e80*/  IMAD.U32 R155, RZ, RZ, UR4 ;  /* 0x00000004ff9b7e24 */ /* 0x002fce000f8e00ff */
.L_x_11:
[----:B------:R-:W-:-:S13]  /*0e90*/  LOP3.LUT P0, RZ, R0, 0xff, RZ, 0xc0, !PT ;  /* 0x000000ff00ff7812 */ /* 0x000fda000780c0ff */
[----:B------:R-:W-:Y:S05]  /*0ea0*/  @!P0 EXIT ;  /* 0x000000000000894d */ /* 0x000fea0003800000 */
[----:B------:R-:W-:Y:S01]  /*0eb0*/  ULDC UR4, c[0x0][0x28c] ;  /* 0x0000a30000047ab9 */ /* 0x000fe20000000800 */
[----:B------:R-:W-:Y:S01]  /*0ec0*/  LOP3.LUT R166, R19, 0x1, RZ, 0xfc, !PT ;  /* 0x0000000113a67812 */ /* 0x000fe200078efcff */
[----:B------:R-:W-:Y:S01]  /*0ed0*/  UIADD3 UR4, UR4, 0x1f, URZ ;  /* 0x0000001f04047890 */ /* 0x000fe2000fffe03f */
[----:B------:R-:W-:Y:S01]  /*0ee0*/  UMOV UR38, URZ ;  /* 0x0000003f00267c82 */ /* 0x000fe20008000000 */
[----:B------:R-:W-:Y:S02]  /*0ef0*/  UMOV UR39, URZ ;  /* 0x0000003f00277c82 */ /* 0x000fe40008000000 */
[----:B------:R-:W-:-:S04]  /*0f00*/  USHF.R.S32.HI UR5, URZ, 0x1f, UR4 ;  /* 0x0000001f3f057899 */ /* 0x000fc80008011404 */
[----:B------:R-:W-:-:S04]  /*0f10*/  ULEA.HI UR5, UR5, UR4, URZ, 0x5 ;  /* 0x0000000405057291 */ /* 0x000fc8000f8f283f */
[----:B------:R-:W-:-:S12]  /*0f20*/  USHF.R.S32.HI UR40, URZ, 0x5, UR5 ;  /* 0x000000053f287899 */ /* 0x000fd80008011405 */
.L_x_284:
[----:B------:R-:W-:Y:S01]  /*0f30*/  LOP3.LUT R0, R18, 0x80, RZ, 0xc0, !PT ;  /* 0x0000008012007812 */ /* 0x000fe200078ec0ff */
[----:B--2---:R-:W2:Y:S01]  /*0f40*/  S2UR UR7, SR_CgaCtaId ;  /* 0x00000000000779c3 */ /* 0x004ea20000008800 */
[----:B------:R-:W-:Y:S02]  /*0f50*/  UMOV UR6, 0x400 ;  /* 0x0000040000067882 */ /* 0x000fe40000000000 */
[----:B------:R-:W-:-:S06]  /*0f60*/  SHF.R.U32.HI R0, RZ, 0x7, R0 ;  /* 0x00000007ff007819 */ /* 0x000fcc0000011600 */
[----:B------:R-:W3:Y:S01]  /*0f70*/  SHFL.IDX PT, R0, R0, RZ, 0x1f ;  /* 0x00001fff00007589 */ /* 0x000ee200000e0000 */
[----:B--2---:R-:W-:Y:S01]  /*0f80*/  ULEA UR42, UR7, UR6, 0x18 ;  /* 0x00000006072a7291 */ /* 0x004fe2000f8ec03f */
[----:B---3--:R-:W-:-:S13]  /*0f90*/  R2UR UR4, R0 ;  /* 0x00000000000472ca */ /* 0x008fda00000e0000 */
[----:B------:R-:W-:-:S04]  /*0fa0*/  ULEA.HI UR5, UR4, UR4, URZ, 0x1 ;  /* 0x0000000404057291 */ /* 0x000fc8000f8f083f */
[----:B------:R-:W-:-:S04]  /*0fb0*/  ULOP3.LUT UR5, UR5, 0x7fffe, URZ, 0xc0, !UPT ;  /* 0x0007fffe05057892 */ /* 0x000fc8000f8ec03f */
[----:B------:R-:W-:-:S03]  /*0fc0*/  UIADD3 UR5, UR4, -UR5, URZ ;  /* 0x8000000504057290 */ /* 0x000fc6000fffe03f */
[----:B------:R-:W-:Y:S01]  /*0fd0*/  ULDC UR4, c[0x0][0x28c] ;  /* 0x0000a30000047ab9 */ /* 0x000fe20000000800 */
[----:B------:R-:W-:Y:S01]  /*0fe0*/  ULEA UR5, UR5, UR42, 0xd ;  /* 0x0000002a05057291 */ /* 0x000fe2000f8e683f */
[----:B------:R-:W-:-:S03]  /*0ff0*/  ISETP.LT.AND P0, PT, RZ, UR4, PT ;  /* 0x00000004ff007c0c */ /* 0x000fc6000bf01270 */
[----:B------:R-:W-:-:S04]  /*1000*/  UIADD3 UR5, UR5, 0x100, URZ ;  /* 0x0000010005057890 */ /* 0x000fc8000fffe03f */
[----:B------:R-:W-:-:S04]  /*1010*/  USHF.R.U32.HI UR5, URZ, 0x4, UR5 ;  /* 0x000000043f057899 */ /* 0x000fc80008011605 */
[----:B------:R-:W-:Y:S02]  /*1020*/  ULOP3.LUT UR41, UR5, 0x3fff, URZ, 0xc0, !UPT ;  /* 0x00003fff05297892 */ /* 0x000fe4000f8ec03f */
[----:B01--45:R-:W-:Y:S10]  /*1030*/  @P0 BRA `(.L_x_13) ;  /* 0x0000000000400947 */ /* 0x033ff40003800000 */
[----:B------:R-:W-:Y:S01]  /*1040*/  MOV R0, 0x0 ;  /* 0x0000000000007802 */ /* 0x000fe20000000f00 */
[----:B------:R-:W-:Y:S01]  /*1050*/  ULDC.64 UR4, c[0x4][0x68] ;  /* 0x01001a0000047ab9 */ /* 0x000fe20000000a00 */
[----:B------:R-:W-:Y:S01]  /*1060*/  ULDC.64 UR6, c[0x4][0x8] ;  /* 0x0100020000067ab9 */ /* 0x000fe20000000a00 */
[----:B01----:R-:W-:Y:S01]  /*1070*/  IMAD.U32 R4, RZ, RZ, UR4 ;  /* 0x00000004ff047e24 */ /* 0x003fe2000f8e00ff */
[----:B------:R0:W1:Y:S01]  /*1080*/  LDC.64 R14, c[0x4][R0] ;  /* 0x01000000000e7b82 */ /* 0x0000620000000a00 */
[----:B------:R-:W-:Y:S01]  /*1090*/  IMAD.U32 R5, RZ, RZ, UR5 ;  /* 0x00000005ff057e24 */ /* 0x000fe2000f8e00ff */
[----:B------:R-:W-:Y:S01]  /*10a0*/  ULDC.64 UR4, c[0x4][0x70] ;  /* 0x01001c0000047ab9 */ /* 0x000fe20000000a00 */
[----:B------:R-:W-:Y:S02]  /*10b0*/  IMAD.U32 R10, RZ, RZ, UR6 ;  /* 0x00000006ff0a7e24 */ /* 0x000fe4000f8e00ff */
[----:B------:R-:W-:Y:S02]  /*10c0*/  IMAD.U32 R6, RZ, RZ, UR4 ;  /* 0x00000004ff067e24 */ /* 0x000fe4000f8e00ff */
[----:B------:R-:W-:-:S02]  /*10d0*/  IMAD.U32 R7, RZ, RZ, UR5 ;  /* 0x00000005ff077e24 */ /* 0x000fc4000f8e00ff */
[----:B------:R-:W-:Y:S02]  /*10e0*/  IMAD.U32 R11, RZ, RZ, UR7 ;  /* 0x00000007ff0b7e24 */ /* 0x000fe4000f8e00ff */
[----:B------:R-:W-:Y:S02]  /*10f0*/  IMAD.MOV.U32 R8, RZ, RZ, 0x1e1 ;  /* 0x000001e1ff087424 */ /* 0x000fe400078e00ff */
[----:B------:R-:W-:Y:S02]  /*1100*/  IMAD.MOV.U32 R12, RZ, RZ, 0x1 ;  /* 0x00000001ff0c7424 */ /* 0x000fe400078e00ff */
[----:B0-----:R-:W-:-:S07]  /*1110*/  IMAD.MOV.U32 R13, RZ, RZ, RZ ;  /* 0x000000ffff0d7224 */ /* 0x001fce00078e00ff */
[----:B------:R-:W-:-:S07]  /*1120*/  LEPC R20, `(.L_x_13) ;  /* 0x000000001014794e */ /* 0x000fce0000000000 */
[----:B-1---5:R-:W-:Y:S05]  /*1130*/  CALL.ABS.NOINC R14 ;  /* 0x000000000e007343 */ /* 0x022fea0003c00000 */
.L_x_13:
[----:B------:R-:W-:-:S13]  /*1140*/  ISETP.NE.AND P0, PT, R166, 0x3, PT ;  /* 0x00000003a600780c */ /* 0x000fda0003f05270 */
[----:B------:R-:W-:Y:S05]  /*1150*/  @!P0 BRA `(.L_x_14) ;  /* 0x0000000000048947 */ /* 0x000fea0003800000 */
[----:B------:R-:W-:Y:S01]  /*1160*/  BPT.TRAP 0x1 ;  /* 0x000000040000795c */ /* 0x000fe20000300000 */
.L_x_14:
[----:B------:R-:W-:Y:S02]  /*1170*/  IMAD.U32 R3, RZ, RZ, UR39 ;  /* 0x00000027ff037e24 */ /* 0x000fe4000f8e00ff */
[----:B------:R-:W-:-:S03]  /*1180*/  IMAD.U32 R0, RZ, RZ, UR38 ;  /* 0x00000026ff007e24 */ /* 0x000fc6000f8e00ff */
[----:B------:R-:W-:Y:S02]  /*1190*/  LEA R3, R3, UR42, 0x3 ;  /* 0x0000002a03037c11 */ /* 0x000fe4000f8e18ff */
[----:B------:R-:W-:-:S04]  /*11a0*/  SHF.L.U32 R0, R0, 0x1f, RZ ;  /* 0x0000001f00007819 */ /* 0x000fc800000006ff */
[----:B------:R2:W3:Y:S01]  /*11b0*/  SYNCS.PHASECHK.TRANS64.TRYWAIT P1, [R3+URZ], R0 ;  /* 0x00000000030075a7 */ /* 0x0004e2000802017f */
[----:B------:R-:W-:Y:S05]  /*11c0*/  @!P0 BRA `(.L_x_15) ;  /* 0x0000000000048947 */ /* 0x000fea0003800000 */
[----:B------:R-:W-:Y:S01]  /*11d0*/  BPT.TRAP 0x1 ;  /* 0x000000040000795c */ /* 0x000fe20000300000 */
.L_x_15:
[----:B---3--:R-:W-:Y:S05]  /*11e0*/  @P1 BRA `(.L_x_16) ;  /* 0x0000000000081947 */ /* 0x008fea0003800000 */
[----:B------:R-:W3:Y:S02]  /*11f0*/  SYNCS.PHASECHK.TRANS64.TRYWAIT P1, [R3+URZ], R0 ;  /* 0x00000000030075a7 */ /* 0x000ee4000802017f */
[----:B---3--:R-:W-:Y:S05]  /*1200*/  @!P1 BRA `(.L_x_17) ;  /* 0x000000a800f89947 */ /* 0x008fea0003800000 */
.L_x_16:
[----:B------:R-:W-:-:S04]  /*1210*/  UISETP.LT.AND UP0, UPT, UR40, 0x1, UPT ;  /* 0x000000012800788c */ /* 0x000fc8000bf01270 */
[----:B------:R-:W-:-:S04]  /*1220*/  USEL UR4, UR40, 0x1, UP0 ;  /* 0x0000000128047887 */ /* 0x000fc80008000000 */
[----:B------:R-:W-:-:S06]  /*1230*/  UIADD3 UR4, UR40, -UR4, URZ ;  /* 0x8000000428047290 */ /* 0x000fcc000fffe03f */
[----:B--23--:R-:W-:Y:S01]  /*1240*/  IMAD.U32 R0, RZ, RZ, UR4 ;  /* 0x00000004ff007e24 */ /* 0x00cfe2000f8e00ff */
[----:B------:R-:W-:Y:S05]  /*1250*/  WARPSYNC.ALL ;  /* 0x0000000000007948 */ /* 0x000fea0003800000 */
[----:B------:R-:W-:Y:S01]  /*1260*/  ISETP.GE.AND P1, PT, R0, 0x1, PT ;  /* 0x000000010000780c */ /* 0x000fe20003f26270 */
[----:B------:R-:W-:Y:S01]  /*1270*/  UIADD3 UR4, UR42, 0x20100, URZ ;  /* 0x000201002a047890 */ /* 0x000fe2000fffe03f */
[----:B------:R-:W-:Y:S01]  /*1280*/  WARPGROUP.ARRIVE ;  /* 0x00000000000079c5 */ /* 0x000fe20000000000 */
[----:B------:R-:W-:Y:S01]  /*1290*/  UMOV UR9, 0x40000040 ;  /* 0x4000004000097882 */ /* 0x000fe20000000000 */
[----:B------:R-:W-:Y:S01]  /*12a0*/  UMOV UR11, 0x40000040 ;  /* 0x40000040000b7882 */ /* 0x000fe20000000000 */
[----:B------:R-:W-:-:S04]  /*12b0*/  USHF.R.U32.HI UR4, URZ, 0x4, UR4 ;  /* 0x000000043f047899 */ /* 0x000fc80008011604 */
[----:B------:R-:W-:Y:S02]  /*12c0*/  ULOP3.LUT UR5, UR4, 0x3fff, URZ, 0xc0, !UPT ;  /* 0x00003fff04057892 */ /* 0x000fe4000f8ec03f */
[----:B------:R-:W-:Y:S02]  /*12d0*/  ULOP3.LUT UR4, UR41, 0x10000, URZ, 0xfc, !UPT ;  /* 0x0001000029047892 */ /* 0x000fe4000f8efc3f */
[----:B------:R-:W-:Y:S02]  /*12e0*/  ULOP3.LUT UR5, UR5, 0x10000, URZ, 0xfc, !UPT ;  /* 0x0001000005057892 */ /* 0x000fe4000f8efc3f */
[----:B------:R-:W-:Y:S02]  /*12f0*/  ULEA UR6, UR39, UR4, 0xb ;  /* 0x0000000427067291 */ /* 0x000fe4000f8e583f */
[----:B------:R-:W-:-:S05]  /*1300*/  ULEA UR7, UR39, UR5, 0xa ;  /* 0x0000000527077291 */ /* 0x000fca000f8e503f */
[----:B------:R-:W-:Y:S02]  /*1310*/  UMOV UR8, UR6 ;  /* 0x0000000600087c82 */ /* 0x000fe40008000000 */
[----:B------:R-:W-:Y:S02]  /*1320*/  UMOV UR10, UR7 ;  /* 0x00000007000a7c82 */ /* 0x000fe40008000000 */
[----:B------:R-:W-:Y:S01]  /*1330*/  HGMMA.64x128x8.F32.TF32 R88, gdesc[UR8], RZ, !UPT, gsb0 ;  /* 0x05e00000085879f0 */ /* 0x000fe2000c0028ff */
[----:B------:R-:W-:Y:S01]  /*1340*/  UIADD3 UR8, UR6, 0x400, URZ ;  /* 0x0000040006087890 */ /* 0x000fe2000fffe03f */
[----:B------:R-:W-:Y:S01]  /*1350*/  UMOV UR9, 0x40000040 ;  /* 0x4000004000097882 */ /* 0x000fe20000000000 */
[----:B------:R-:W-:Y:S02]  /*1360*/  WARPGROUP.DEPBAR.LE gsb0, 0x0 ;  /* 0x00008000000079c5 */ /* 0x000fe40000010000 */
[----:B------:R-:W-:-:S07]  /*1370*/  WARPGROUP.ARRIVE ;  /* 0x00000000000079c5 */ /* 0x000fce0000000000 */
[----:B------:R-:W-:Y:S01]  /*1380*/  HGMMA.64x128x8.F32.TF32 R24, gdesc[UR8], RZ, !UPT, gsb0 ;  /* 0x05e00000081879f0 */ /* 0x000fe2000c0028ff */
[----:B------:R-:W-:Y:S02]  /*1390*/  UIADD3 UR8, UR6, 0x2, URZ ;  /* 0x0000000206087890 */ /* 0x000fe4000fffe03f */
[----:B------:R-:W-:Y:S01]  /*13a0*/  UIADD3 UR10, UR7, 0x2, URZ ;  /* 0x00000002070a7890 */ /* 0x000fe2000fffe03f */
[----:B------:R-:W-:Y:S01]  /*13b0*/  UMOV UR9, 0x40000040 ;  /* 0x4000004000097882 */ /* 0x000fe20000000000 */
[----:B------:R-:W-:Y:S01]  /*13c0*/  UMOV UR11, 0x40000040 ;  /* 0x40000040000b7882 */ /* 0x000fe20000000000 */
[----:B------:R-:W-:Y:S02]  /*13d0*/  WARPGROUP.DEPBAR.LE gsb0, 0x0 ;  /* 0x00008000000079c5 */ /* 0x000fe40000010000 */
[----:B------:R-:W-:-:S06]  /*13e0*/  WARPGROUP.ARRIVE ;  /* 0x00000000000079c5 */ /* 0x000fcc0000000000 */
[----:B------:R-:W-:Y:S01]  /*13f0*/  HGMMA.64x128x8.F32.TF32 R88, gdesc[UR8], R88, gsb0 ;  /* 0x05e00000085879f0 */ /* 0x000fe20008002858 */
[----:B------:R-:W-:Y:S01]  /*1400*/  UIADD3 UR8, UR6, 0x402, URZ ;  /* 0x0000040206087890 */ /* 0x000fe2000fffe03f */
[----:B------:R-:W-:Y:S01]  /*1410*/  UMOV UR9, 0x40000040 ;  /* 0x4000004000097882 */ /* 0x000fe20000000000 */
[----:B------:R-:W-:Y:S02]  /*1420*/  WARPGROUP.DEPBAR.LE gsb0, 0x0 ;  /* 0x00008000000079c5 */ /* 0x000fe40000010000 */
[----:B------:R-:W-:-:S07]  /*1430*/  WARPGROUP.ARRIVE ;  /* 0x00000000000079c5 */ /* 0x000fce0000000000 */
[----:B------:R-:W-:Y:S01]  /*1440*/  HGMMA.64x128x8.F32.TF32 R24, gdesc[UR8], R24, gsb0 ;  /* 0x05e00000081879f0 */ /* 0x000fe20008002818 */
        /* <DEDUP_REMOVED lines=23> */
[----:B------:R-:W-:Y:S03]  /*15c0*/  HGMMA.64x128x8.F32.TF32 R24, gdesc[UR8], R24, gsb0 ;  /* 0x05e00000081879f0 */ /* 0x000fe60008002818 */
[----:B------:R-:W-:Y:S02]  /*15d0*/  WARPGROUP.DEPBAR.LE gsb0, 0x0 ;  /* 0x00008000000079c5 */ /* 0x000fe40000010000 */
[----:B------:R-:W-:Y:S05]  /*15e0*/  @!P1 BRA `(.L_x_18) ;  /* 0x0000000400689947 */ /* 0x000fea0003800000 */
[----:B------:R-:W-:-:S04]  /*15f0*/  UIADD3 UR6, UR39, 0x1, URZ ;  /* 0x0000000127067890 */ /* 0x000fc8000fffe03f */
[----:B------:R-:W-:-:S04]  /*1600*/  UISETP.NE.AND UP0, UPT, UR6, 0x4, UPT ;  /* 0x000000040600788c */ /* 0x000fc8000bf05270 */
[----:B------:R-:W-:Y:S02]  /*1610*/  USEL UR7, URZ, 0x1, UP0 ;  /* 0x000000013f077887 */ /* 0x000fe40008000000 */
[----:B------:R-:W-:Y:S02]  /*1620*/  USEL UR6, UR6, URZ, UP0 ;  /* 0x0000003f06067287 */ /* 0x000fe40008000000 */
[----:B------:R-:W-:-:S06]  /*1630*/  ULOP3.LUT UR7, UR38, UR7, URZ, 0x3c, !UPT ;  /* 0x0000000726077292 */ /* 0x000fcc000f8e3c3f */
[----:B01----:R-:W-:Y:S01]  /*1640*/  IMAD.U32 R5, RZ, RZ, UR7 ;  /* 0x00000007ff057e24 */ /* 0x003fe2000f8e00ff */
[----:B------:R-:W-:-:S06]  /*1650*/  UMOV UR7, UR39 ;  /* 0x0000002700077c82 */ /* 0x000fcc0008000000 */
.L_x_25:
[----:B01----:R-:W-:Y:S05]  /*1660*/  @!P0 BRA `(.L_x_19) ;  /* 0x0000000000048947 */ /* 0x003fea0003800000 */
[----:B------:R-:W-:Y:S01]  /*1670*/  BPT.TRAP 0x1 ;  /* 0x000000040000795c */ /* 0x000fe20000300000 */
.L_x_19:
[----:B------:R-:W0:Y:S01]  /*1680*/  S2UR UR9, SR_CgaCtaId ;  /* 0x00000000000979c3 */ /* 0x000e220000008800 */
[----:B------:R-:W-:Y:S01]  /*1690*/  UMOV UR8, 0x400 ;  /* 0x0000040000087882 */ /* 0x000fe20000000000 */
[----:B------:R-:W-:Y:S01]  /*16a0*/  SHF.L.U32 R3, R5, 0x1f, RZ ;  /* 0x0000001f05037819 */ /* 0x000fe200000006ff */
[----:B0-----:R-:W-:-:S04]  /*16b0*/  ULEA UR14, UR9, UR8, 0x18 ;  /* 0x00000008090e7291 */ /* 0x001fc8000f8ec03f */
[----:B------:R-:W-:-:S09]  /*16c0*/  ULEA UR8, UR6, UR14, 0x3 ;  /* 0x0000000e06087291 */ /* 0x000fd2000f8e183f */
[----:B------:R0:W1:Y:S01]  /*16d0*/  SYNCS.PHASECHK.TRANS64.TRYWAIT P1, [UR8], R3 ;  /* 0x00000003ff0075a7 */ /* 0x0000620008020148 */
[----:B------:R-:W-:Y:S05]  /*16e0*/  @!P0 BRA `(.L_x_20) ;  /* 0x0000000000048947 */ /* 0x000fea0003800000 */
[----:B------:R-:W-:Y:S01]  /*16f0*/  BPT.TRAP 0x1 ;  /* 0x000000040000795c */ /* 0x000fe20000300000 */
.L_x_20:
[----:B-1----:R-:W-:Y:S05]  /*1700*/  @P1 BRA `(.L_x_21) ;  /* 0x0000000000081947 */ /* 0x002fea0003800000 */
[----:B------:R-:W1:Y:S02]  /*1710*/  SYNCS.PHASECHK.TRANS64.TRYWAIT P1, [UR8], R3 ;  /* 0x00000003ff0075a7 */ /* 0x000e640008020148 */
[----:B-1----:R-:W-:Y:S05]  /*1720*/  @!P1 BRA `(.L_x_22) ;  /* 0x000000a400c49947 */ /* 0x002fea0003800000 */
.L_x_21:
[----:B------:R-:W-:Y:S01]  /*1730*/  ULEA UR12, UR6, UR4, 0xb ;  /* 0x00000004060c7291 */ /* 0x000fe2000f8e583f */
[----:B------:R-:W-:Y:S01]  /*1740*/  WARPGROUP.ARRIVE ;  /* 0x00000000000079c5 */ /* 0x000fe20000000000 */
[----:B------:R-:W-:Y:S01]  /*1750*/  ULEA UR13, UR6, UR5, 0xa ;  /* 0x00000005060d7291 */ /* 0x000fe2000f8e503f */
[----:B------:R-:W-:Y:S01]  /*1760*/  UMOV UR9, 0x40000040 ;  /* 0x4000004000097882 */ /* 0x000fe20000000000 */
[----:B------:R-:W-:-:S03]  /*1770*/  UMOV UR11, 0x40000040 ;  /* 0x40000040000b7882 */ /* 0x000fc60000000000 */
[----:B------:R-:W-:Y:S02]  /*1780*/  UMOV UR8, UR12 ;  /* 0x0000000c00087c82 */ /* 0x000fe40008000000 */
[----:B------:R-:W-:Y:S02]  /*1790*/  UMOV UR10, UR13 ;  /* 0x0000000d000a7c82 */ /* 0x000fe40008000000 */
        /* <DEDUP_REMOVED lines=44> */
[----:B------:R-:W-:Y:S01]  /*1a60*/  BPT.TRAP 0x1 ;  /* 0x000000040000795c */ /* 0x000fe20000300000 */
.L_x_23:
[----:B------:R-:W-:Y:S01]  /*1a70*/  ULEA UR8, UR7, UR14, 0x3 ;  /* 0x0000000e07087291 */ /* 0x000fe2000f8e183f */
[----:B------:R-:W-:-:S03]  /*1a80*/  ISETP.GT.U32.AND P1, PT, R19, 0x1, PT ;  /* 0x000000011300780c */ /* 0x000fc60003f24070 */
[----:B------:R-:W-:-:S04]  /*1a90*/  UIADD3 UR8, UR8, 0x20, URZ ;  /* 0x0000002008087890 */ /* 0x000fc8000fffe03f */
[----:B------:R-:W-:-:S09]  /*1aa0*/  UPRMT UR8, URZ, 0x654, UR8 ;  /* 0x000006543f087896 */ /* 0x000fd20008000008 */
[----:B------:R-:W-:Y:S01]  /*1ab0*/  SYNCS.ARRIVE.TRANS64.RED.A1T0 RZ, [UR8], RZ ;  /* 0x000000ffffff79a7 */ /* 0x000fe20008100408 */
[----:B------:R-:W-:Y:S05]  /*1ac0*/  @P1 BRA `(.L_x_24) ;  /* 0x0000000000041947 */ /* 0x000fea0003800000 */
[----:B------:R-:W-:Y:S01]  /*1ad0*/  BPT.TRAP 0x1 ;  /* 0x000000040000795c */ /* 0x000fe20000300000 */
.L_x_24:
[----:B------:R-:W-:Y:S01]  /*1ae0*/  UIADD3 UR6, UR6, 0x1, URZ ;  /* 0x0000000106067890 */ /* 0x000fe2000fffe03f */
[C---:B------:R-:W-:Y:S01]  /*1af0*/  ISETP.GT.AND P1, PT, R0.reuse, 0x1, PT ;  /* 0x000000010000780c */ /* 0x040fe20003f24270 */
[----:B------:R-:W-:Y:S01]  /*1b00*/  UIADD3 UR7, UR7, 0x1, URZ ;  /* 0x0000000107077890 */ /* 0x000fe2000fffe03f */
[----:B------:R-:W-:Y:S01]  /*1b10*/  VIADD R0, R0, 0xffffffff ;  /* 0xffffffff00007836 */ /* 0x000fe20000000000 */
[----:B------:R-:W-:Y:S02]  /*1b20*/  UISETP.NE.AND UP0, UPT, UR6, 0x4, UPT ;  /* 0x000000040600788c */ /* 0x000fe4000bf05270 */
[----:B------:R-:W-:Y:S02]  /*1b30*/  UISETP.NE.AND UP1, UPT, UR7, 0x4, UPT ;  /* 0x000000040700788c */ /* 0x000fe4000bf25270 */
[----:B------:R-:W-:Y:S02]  /*1b40*/  USEL UR8, URZ, 0x1, UP0 ;  /* 0x000000013f087887 */ /* 0x000fe40008000000 */
[----:B------:R-:W-:-:S02]  /*1b50*/  USEL UR6, UR6, URZ, UP0 ;  /* 0x0000003f06067287 */ /* 0x000fc40008000000 */
[----:B------:R-:W-:Y:S02]  /*1b60*/  USEL UR7, UR7, URZ, UP1 ;  /* 0x0000003f07077287 */ /* 0x000fe40008800000 */
[----:B------:R-:W-:Y:S01]  /*1b70*/  LOP3.LUT R5, R5, UR8, RZ, 0x3c, !PT ;  /* 0x0000000805057c12 */ /* 0x000fe2000f8e3cff */
[----:B------:R-:W-:Y:S09]  /*1b80*/  @P1 BRA `(.L_x_25) ;  /* 0xfffffff800b41947 */ /* 0x000ff2000383ffff */
.L_x_18:
[----:B------:R-:W2:Y:S02]  /*1b90*/  LDC R0, c[0x0][0x28c] ;  /* 0x0000a300ff007b82 */ /* 0x000ea40000000800 */
[----:B--2---:R-:W-:-:S13]  /*1ba0*/  ISETP.GE.AND P1, PT, R0, 0x1, PT ;  /* 0x000000010000780c */ /* 0x004fda0003f26270 */
[----:B------:R-:W-:Y:S05]  /*1bb0*/  @!P1 BRA `(.L_x_26) ;  /* 0x0000000000409947 */ /* 0x000fea0003800000 */
[----:B------:R-:W-:Y:S05]  /*1bc0*/  @!P0 BRA `(.L_x_27) ;  /* 0x0000000000048947 */ /* 0x000fea0003800000 */
[----:B------:R-:W-:Y:S01]  /*1bd0*/  BPT.TRAP 0x1 ;  /* 0x000000040000795c */ /* 0x000fe20000300000 */
.L_x_27:
[----:B------:R-:W2:Y:S01]  /*1be0*/  S2UR UR6, SR_CgaCtaId ;  /* 0x00000000000679c3 */ /* 0x000ea20000008800 */
[----:B------:R-:W-:Y:S01]  /*1bf0*/  UISETP.LT.AND UP0, UPT, UR40, 0x1, UPT ;  /* 0x000000012800788c */ /* 0x000fe2000bf01270 */
[----:B------:R-:W-:Y:S01]  /*1c00*/  ISETP.GT.U32.AND P0, PT, R19, 0x1, PT ;  /* 0x000000011300780c */ /* 0x000fe20003f04070 */
[----:B------:R-:W-:Y:S02]  /*1c10*/  UMOV UR5, 0x400 ;  /* 0x0000040000057882 */ /* 0x000fe40000000000 */
[----:B------:R-:W-:-:S04]  /*1c20*/  USEL UR4, UR40, 0x1, UP0 ;  /* 0x0000000128047887 */ /* 0x000fc80008000000 */
[----:B------:R-:W-:-:S04]  /*1c30*/  UIADD3 UR4, UR39, UR40, -UR4 ;  /* 0x0000002827047290 */ /* 0x000fc8000fffe804 */
[----:B------:R-:W-:-:S04]  /*1c40*/  USHF.L.U32 UR4, UR4, 0x3, URZ ;  /* 0x0000000304047899 */ /* 0x000fc8000800063f */
[----:B------:R-:W-:Y:S02]  /*1c50*/  ULOP3.LUT UR4, UR4, 0x18, URZ, 0xc0, !UPT ;  /* 0x0000001804047892 */ /* 0x000fe4000f8ec03f */
[----:B--2---:R-:W-:-:S04]  /*1c60*/  ULEA UR5, UR6, UR5, 0x18 ;  /* 0x0000000506057291 */ /* 0x004fc8000f8ec03f */
[----:B------:R-:W-:-:S04]  /*1c70*/  UIADD3 UR4, UR5, 0x20, UR4 ;  /* 0x0000002005047890 */ /* 0x000fc8000fffe004 */
[----:B------:R-:W-:-:S09]  /*1c80*/  UPRMT UR4, URZ, 0x654, UR4 ;  /* 0x000006543f047896 */ /* 0x000fd20008000004 */
[----:B------:R-:W-:Y:S01]  /*1c90*/  SYNCS.ARRIVE.TRANS64.RED.A1T0 RZ, [UR4], RZ ;  /* 0x000000ffffff79a7 */ /* 0x000fe20008100404 */
[----:B------:R-:W-:Y:S05]  /*1ca0*/  @P0 BRA `(.L_x_26) ;  /* 0x0000000000040947 */ /* 0x000fea0003800000 */
[----:B------:R-:W-:Y:S01]  /*1cb0*/  BPT.TRAP 0x1 ;  /* 0x000000040000795c */ /* 0x000fe20000300000 */
.L_x_26:
[----:B------:R-:W2:Y:S01]  /*1cc0*/  LDC R6, c[0x0][0x288] ;  /* 0x0000a200ff067b82 */ /* 0x000ea20000000800 */
[----:B01----:R-:W-:Y:S01]  /*1cd0*/  LOP3.LUT R4, R18, 0x60, RZ, 0xc0, !PT ;  /* 0x0000006012047812 */ /* 0x003fe200078ec0ff */
[----:B------:R-:W-:Y:S01]  /*1ce0*/  UIADD3 UR39, UR40, UR39, URZ ;  /* 0x0000002728277290 */ /* 0x000fe2000fffe03f */
[----:B------:R-:W-:Y:S01]  /*1cf0*/  LOP3.LUT R0, R22, 0x1, RZ, 0xc0, !PT ;  /* 0x0000000116007812 */ /* 0x000fe200078ec0ff */
[----:B------:R-:W-:Y:S01]  /*1d00*/  IMAD.SHL.U32 R13, R153, 0x80, RZ ;  /* 0x00000080990d7824 */ /* 0x000fe200078e00ff */
[----:B------:R-:W-:Y:S01]  /*1d10*/  SHF.R.U32.HI R3, RZ, 0x2, R18 ;  /* 0x00000002ff037819 */ /* 0x000fe20000011612 */
[----:B------:R-:W-:Y:S01]  /*1d20*/  USHF.R.U32.HI UR4, URZ, 0x2, UR39 ;  /* 0x000000023f047899 */ /* 0x000fe20008011627 */
[----:B------:R-:W-:Y:S01]  /*1d30*/  SHF.R.U32.HI R10, RZ, 0x1, R4 ;  /* 0x00000001ff0a7819 */ /* 0x000fe20000011604 */
[----:B------:R-:W-:Y:S01]  /*1d40*/  IMAD.SHL.U32 R4, R0, 0x40, RZ ;  /* 0x0000004000047824 */ /* 0x000fe200078e00ff */
[----:B------:R-:W-:Y:S01]  /*1d50*/  LOP3.LUT R3, R3, 0x7, RZ, 0xc0, !PT ;  /* 0x0000000703037812 */ /* 0x000fe200078ec0ff */
[----:B------:R-:W-:Y:S01]  /*1d60*/  IMAD.SHL.U32 R15, R152, 0x100, RZ ;  /* 0x00000100980f7824 */ /* 0x000fe200078e00ff */
[----:B------:R-:W-:Y:S01]  /*1d70*/  ULOP3.LUT UR4, UR4, 0x1, URZ, 0xc0, !UPT ;  /* 0x0000000104047892 */ /* 0x000fe2000f8ec03f */
[----:B------:R-:W-:Y:S01]  /*1d80*/  SHF.R.S32.HI R21, RZ, 0x1f, R23 ;  /* 0x0000001fff157819 */ /* 0x000fe20000011417 */
[----:B------:R-:W-:Y:S01]  /*1d90*/  ULDC UR8, c[0x0][0x284] ;  /* 0x0000a10000087ab9 */ /* 0x000fe20000000800 */
[--C-:B------:R-:W-:Y:S01]  /*1da0*/  IADD3 R5, RZ, -R10, -R3.reuse ;  /* 0x8000000aff057210 */ /* 0x100fe20007ffe803 */
[----:B------:R-:W-:Y:S01]  /*1db0*/  UISETP.GT.U32.AND UP1, UPT, UR39, 0x3, UPT ;  /* 0x000000032700788c */ /* 0x000fe2000bf24070 */
[----:B------:R-:W-:Y:S01]  /*1dc0*/  LOP3.LUT R3, R4, 0x40, R3, 0xe2, !PT ;  /* 0x0000004004037812 */ /* 0x000fe200078ee203 */
[----:B------:R-:W-:Y:S01]  /*1dd0*/  UISETP.NE.U32.AND UP0, UPT, UR4, 0x1, UPT ;  /* 0x000000010400788c */ /* 0x000fe2000bf05070 */
[----:B------:R-:W-:Y:S01]  /*1de0*/  LOP3.LUT R4, R18, 0x3, RZ, 0xc0, !PT ;  /* 0x0000000312047812 */ /* 0x000fe200078ec0ff */
[----:B------:R-:W-:Y:S01]  /*1df0*/  ULDC.64 UR6, c[0x0][0x5d0] ;  /* 0x0001740000067ab9 */ /* 0x000fe20000000a00 */
[----:B------:R-:W-:Y:S01]  /*1e00*/  UISETP.LT.U32.AND UP1, UPT, UR40, 0x4, UP1 ;  /* 0x000000042800788c */ /* 0x000fe20008f21070 */
[----:B------:R-:W-:Y:S01]  /*1e10*/  IMAD.WIDE R8, R152, 0x100, RZ ;  /* 0x0000010098087825 */ /* 0x000fe200078e02ff */
[----:B------:R-:W-:Y:S01]  /*1e20*/  UISETP.GT.U32.AND UP0, UPT, UR40, 0x3, !UP0 ;  /* 0x000000032800788c */ /* 0x000fe2000c704070 */
[----:B--2---:R-:W-:-:S02]  /*1e30*/  ISETP.GE.AND P0, PT, R13, R6, PT ;  /* 0x000000060d00720c */ /* 0x004fc40003f06270 */
[----:B------:R-:W-:Y:S01]  /*1e40*/  IMAD R12, R4, -0x2, R6 ;  /* 0xfffffffe040c7824 */ /* 0x000fe200078e0206 */
[----:B------:R-:W-:Y:S01]  /*1e50*/  USEL UR5, URZ, 0x1, !UP1 ;  /* 0x000000013f057887 */ /* 0x000fe2000c800000 */
[----:B------:R-:W-:Y:S01]  /*1e60*/  IMAD.SHL.U32 R6, R18, 0x2, RZ ;  /* 0x0000000212067824 */ /* 0x000fe200078e00ff */
[----:B------:R-:W-:Y:S01]  /*1e70*/  ISETP.GE.OR P0, PT, R15, UR8, P0 ;  /* 0x000000080f007c0c */ /* 0x000fe20008706670 */
[----:B------:R-:W-:Y:S01]  /*1e80*/  IMAD R4, R21, UR6, RZ ;  /* 0x0000000615047c24 */ /* 0x000fe2000f8e02ff */
[----:B------:R-:W-:Y:S01]  /*1e90*/  USEL UR4, URZ, 0x1, !UP0 ;  /* 0x000000013f047887 */ /* 0x000fe2000c000000 */
[----:B------:R-:W-:Y:S01]  /*1ea0*/  IMAD R0, R0, -0x40, R5 ;  /* 0xffffffc000007824 */ /* 0x000fe200078e0205 */
[----:B------:R-:W-:Y:S01]  /*1eb0*/  LOP3.LUT R6, R13, 0x6, R6, 0xf8, !PT ;  /* 0x000000060d067812 */ /* 0x000fe200078ef806 */
[----:B------:R-:W-:Y:S01]  /*1ec0*/  IMAD R11, R23, UR7, R4 ;  /* 0x00000007170b7c24 */ /* 0x000fe2000f8e0204 */
[----:B------:R-:W-:Y:S01]  /*1ed0*/  LOP3.LUT R153, R8, R3, R10, 0xfe, !PT ;  /* 0x0000000308997212 */ /* 0x000fe200078efe0a */
[----:B------:R-:W-:Y:S01]  /*1ee0*/  ULOP3.LUT UR39, UR39, 0x3, URZ, 0xc0, !UPT ;  /* 0x0000000327277892 */ /* 0x000fe2000f8ec03f */
[----:B------:R-:W-:Y:S01]  /*1ef0*/  SHF.R.S32.HI R7, RZ, 0x1f, R6 ;  /* 0x0000001fff077819 */ /* 0x000fe20000011406 */
[----:B------:R-:W-:Y:S01]  /*1f00*/  ULOP3.LUT UR38, UR4, UR38, UR5, 0x96, !UPT ;  /* 0x0000002604267292 */ /* 0x000fe2000f8e9605 */
[----:B------:R-:W-:Y:S01]  /*1f10*/  IADD3 R3, -R15, UR8, R0 ;  /* 0x000000080f037c10 */ /* 0x000fe2000fffe100 */
[----:B------:R-:W-:-:S02]  /*1f20*/  IMAD.IADD R0, R12, 0x1, -R13 ;  /* 0x000000010c007824 */ /* 0x000fc400078e0a0d */
[----:B------:R-:W-:-:S04]  /*1f30*/  IMAD.WIDE.U32 R4, R23, UR6, R6 ;  /* 0x0000000617047c25 */ /* 0x000fc8000f8e0006 */
[----:B------:R-:W-:Y:S02]  /*1f40*/  IMAD.IADD R11, R5, 0x1, R11 ;  /* 0x00000001050b7824 */ /* 0x000fe400078e020b */
[----:B------:R-:W-:Y:S02]  /*1f50*/  IMAD.MOV.U32 R152, RZ, RZ, -0x1 ;  /* 0xffffffffff987424 */ /* 0x000fe400078e00ff */
[----:B------:R-:W-:Y:S01]  /*1f60*/  IMAD.MOV.U32 R10, RZ, RZ, R4 ;  /* 0x000000ffff0a7224 */ /* 0x000fe200078e0004 */
[----:B------:R-:W-:Y:S06]  /*1f70*/  @P0 BRA `(.L_x_28) ;  /* 0x0000008000640947 */ /* 0x000fec0003800000 */
[----:B------:R-:W0:Y:S01]  /*1f80*/  LDC.64 R4, c[0x0][0x5c8] ;  /* 0x00017200ff047b82 */ /* 0x000e220000000a00 */
[----:B-----5:R-:W-:Y:S01]  /*1f90*/  FSETP.NEU.AND P0, PT, R155, RZ, PT ;  /* 0x000000ff9b00720b */ /* 0x020fe20003f0d000 */
[----:B------:R-:W-:Y:S01]  /*1fa0*/  BSSY B0, `(.L_x_28) ;  /* 0x0000816000007945 */ /* 0x000fe20003800000 */
[----:B------:R-:W-:-:S04]  /*1fb0*/  ISETP.GT.AND P3, PT, R3, RZ, PT ;  /* 0x000000ff0300720c */ /* 0x000fc80003f64270 */
[----:B------:R-:W-:Y:S01]  /*1fc0*/  ISETP.GT.AND P2, PT, R0, RZ, P3 ;  /* 0x000000ff0000720c */ /* 0x000fe20001f44270 */
[-C--:B0-----:R-:W-:Y:S02]  /*1fd0*/  IMAD R12, R9, R4.reuse, RZ ;  /* 0x00000004090c7224 */ /* 0x081fe400078e02ff */
[----:B------:R-:W-:-:S04]  /*1fe0*/  IMAD.WIDE.U32 R168, R153, R4, R10 ;  /* 0x0000000499a87225 */ /* 0x000fc800078e000a */
[----:B------:R-:W-:-:S04]  /*1ff0*/  IMAD R11, R153, R5, R12 ;  /* 0x00000005990b7224 */ /* 0x000fc800078e020c */
[----:B------:R-:W-:Y:S01]  /*2000*/  IMAD.IADD R171, R169, 0x1, R11 ;  /* 0x00000001a9ab7824 */ /* 0x000fe200078e020b */
[----:B------:R-:W-:Y:S06]  /*2010*/  @!P0 BRA `(.L_x_29) ;  /* 0x0000005c00148947 */ /* 0x000fec0003800000 */
[----:B------:R-:W0:Y:S01]  /*2020*/  LDC.64 R12, c[0x0][0x5b8] ;  /* 0x00016e00ff0c7b82 */ /* 0x000e220000000a00 */
[----:B------:R-:W-:-:S07]  /*2030*/  ULDC.64 UR4, c[0x0][0x5c0] ;  /* 0x0001700000047ab9 */ /* 0x000fce0000000a00 */
[----:B------:R-:W1:Y:S08]  /*2040*/  LDC.64 R14, c[0x0][0x5b0] ;  /* 0x00016c00ff0e7b82 */ /* 0x000e700000000a00 */
[----:B------:R-:W2:Y:S01]  /*2050*/  LDC.64 R10, c[0x0][0x5a8] ;  /* 0x00016a00ff0a7b82 */ /* 0x000ea20000000a00 */
[----:B0-----:R-:W-:-:S04]  /*2060*/  IMAD R20, R21, R12, RZ ;  /* 0x0000000c15147224 */ /* 0x001fc800078e02ff */
[C---:B------:R-:W-:Y:S02]  /*2070*/  IMAD R13, R23.reuse, R13, R20 ;  /* 0x0000000d170d7224 */ /* 0x040fe400078e0214 */
[----:B------:R-:W-:-:S04]  /*2080*/  IMAD.WIDE.U32 R20, R23, R12, R6 ;  /* 0x0000000c17147225 */ /* 0x000fc800078e0006 */
[----:B-1----:R-:W-:Y:S02]  /*2090*/  IMAD R156, R9, R14, RZ ;  /* 0x0000000e099c7224 */ /* 0x002fe400078e02ff */
[----:B------:R-:W-:Y:S02]  /*20a0*/  IMAD.IADD R157, R21, 0x1, R13 ;  /* 0x00000001159d7824 */ /* 0x000fe400078e020d */
[----:B------:R-:W-:Y:S02]  /*20b0*/  IMAD R173, R153, R15, R156 ;  /* 0x0000000f99ad7224 */ /* 0x000fe400078e029c */
[----:B------:R-:W-:-:S04]  /*20c0*/  IMAD.MOV.U32 R156, RZ, RZ, R20 ;  /* 0x000000ffff9c7224 */ /* 0x000fc800078e0014 */
[----:B------:R-:W-:-:S04]  /*20d0*/  IMAD.WIDE.U32 R158, R153, R14, R156 ;  /* 0x0000000e999e7225 */ /* 0x000fc800078e009c */
[----:B------:R-:W-:Y:S01]  /*20e0*/  IMAD.IADD R159, R159, 0x1, R173 ;  /* 0x000000019f9f7824 */ /* 0x000fe200078e02ad */
[----:B--2---:R-:W-:-:S04]  /*20f0*/  LEA R160, P0, R158, R10, 0x2 ;  /* 0x0000000a9ea07211 */ /* 0x004fc800078010ff */
[----:B------:R-:W-:-:S05]  /*2100*/  LEA.HI.X R161, R158, R11, R159, 0x2, P0 ;  /* 0x0000000b9ea17211 */ /* 0x000fca00000f149f */
[----:B------:R0:W2:Y:S01]  /*2110*/  @P2 LDG.E.LTC128B R167, desc[UR36][R160.64] ;  /* 0x00000024a0a72981 */ /* 0x0000a2000c1e1920 */
[----:B------:R-:W-:Y:S01]  /*2120*/  LEA R158, P0, R168, UR4, 0x2 ;  /* 0x00000004a89e7c11 */ /* 0x000fe2000f8010ff */
[----:B------:R-:W-:Y:S01]  /*2130*/  IMAD.WIDE.U32 R162, R153, R14, R6 ;  /* 0x0000000e99a27225 */ /* 0x000fe200078e0006 */
[----:B------:R-:W-:Y:S01]  /*2140*/  ISETP.GT.AND P1, PT, R0, 0x1, P3 ;  /* 0x000000010000780c */ /* 0x000fe20001f24270 */
[----:B------:R-:W-:Y:S01]  /*2150*/  BSSY B1, `(.L_x_30) ;  /* 0x0000011000017945 */ /* 0x000fe20003800000 */
[----:B------:R-:W-:Y:S01]  /*2160*/  LEA.HI.X R159, R168, UR5, R171, 0x2, P0 ;  /* 0x00000005a89f7c11 */ /* 0x000fe200080f14ab */
[----:B------:R-:W-:Y:S01]  /*2170*/  IMAD.IADD R163, R173, 0x1, R163 ;  /* 0x00000001ada37824 */ /* 0x000fe200078e02a3 */
[C---:B0-----:R-:W-:Y:S01]  /*2180*/  SHF.L.U64.HI R161, R14.reuse, 0x3, R15 ;  /* 0x000000030ea17819 */ /* 0x041fe2000001020f */
[----:B------:R-:W-:-:S04]  /*2190*/  IMAD.SHL.U32 R160, R14, 0x8, RZ ;  /* 0x000000080ea07824 */ /* 0x000fc800078e00ff */
[----:B------:R-:W-:Y:S01]  /*21a0*/  IMAD.WIDE.U32 R170, R153, R14, R160 ;  /* 0x0000000e99aa7225 */ /* 0x000fe200078e00a0 */
[----:B--2---:R-:W-:-:S05]  /*21b0*/  LOP3.LUT R164, R167, 0xffffe000, RZ, 0xc0, !PT ;  /* 0xffffe000a7a47812 */ /* 0x004fca00078ec0ff */
[----:B------:R-:W-:Y:S01]  /*21c0*/  FMUL R169, R164, R155 ;  /* 0x0000009ba4a97220 */ /* 0x000fe20000400000 */
[----:B------:R-:W-:-:S04]  /*21d0*/  IMAD.WIDE.U32 R164, R23, R12, R162 ;  /* 0x0000000c17a47225 */ /* 0x000fc800078e00a2 */
[----:B------:R-:W-:Y:S01]  /*21e0*/  FFMA R169, R88, R154, R169 ;  /* 0x0000009a58a97223 */ /* 0x000fe200000000a9 */
[----:B------:R-:W-:Y:S01]  /*21f0*/  IMAD.IADD R88, R13, 0x1, R165 ;  /* 0x000000010d587824 */ /* 0x000fe200078e02a5 */
[----:B------:R-:W-:-:S03]  /*2200*/  LEA R162, P0, R164, R10, 0x2 ;  /* 0x0000000aa4a27211 */ /* 0x000fc600078010ff */
[----:B------:R-:W-:Y:S02]  /*2210*/  F2FP.TF32.F32.PACK_B R169, R169 ;  /* 0x000000a9ffa9723e */ /* 0x000fe400024050ff */
[----:B------:R-:W-:-:S03]  /*2220*/  LEA.HI.X R163, R164, R11, R88, 0x2, P0 ;  /* 0x0000000ba4a37211 */ /* 0x000fc600000f1458 */
[----:B------:R0:W-:Y:S01]  /*2230*/  @P2 STG.E desc[UR36][R158.64], R169 ;  /* 0x000000a99e002986 */ /* 0x0001e2000c101924 */
[----:B------:R-:W-:Y:S05]  /*2240*/  @!P1 BRA `(.L_x_31) ;  /* 0x0000000000049947 */ /* 0x000fea0003800000 */
[----:B------:R1:W5:Y:S02]  /*2250*/  LDG.E.LTC128B R167, desc[UR36][R162.64+0x4] ;  /* 0x00000424a2a77981 */ /* 0x000364000c1e1920 */
.L_x_31:
[----:B------:R-:W-:Y:S05]  /*2260*/  BSYNC B1 ;  /* 0x0000000000017941 */ /* 0x000fea0003800000 */
.L_x_30:
[----:B-----5:R-:W-:Y:S01]  /*2270*/  LOP3.LUT R88, R167, 0xffffe000, RZ, 0xc0, !PT ;  /* 0xffffe000a7587812 */ /* 0x020fe200078ec0ff */
[----:B0-----:R-:W-:Y:S01]  /*2280*/  IMAD.IADD R169, R173, 0x1, R171 ;  /* 0x00000001ada97824 */ /* 0x001fe200078e02ab */
[----:B------:R-:W-:Y:S01]  /*2290*/  ISETP.GT.AND P0, PT, R3, 0x8, PT ;  /* 0x000000080300780c */ /* 0x000fe20003f04270 */
[----:B------:R-:W-:Y:S01]  /*22a0*/  IMAD.MOV.U32 R172, RZ, RZ, R167 ;  /* 0x000000ffffac7224 */ /* 0x000fe200078e00a7 */
[----:B------:R-:W-:Y:S01]  /*22b0*/  IADD3 R164, P4, R20, R170, RZ ;  /* 0x000000aa14a47210 */ /* 0x000fe20007f9e0ff */
[----:B------:R-:W-:Y:S01]  /*22c0*/  FMUL R88, R88, R155 ;  /* 0x0000009b58587220 */ /* 0x000fe20000400000 */
[----:B------:R-:W-:-:S03]  /*22d0*/  ISETP.GT.AND P2, PT, R0, RZ, P0 ;  /* 0x000000ff0000720c */ /* 0x000fc60000744270 */
[----:B------:R-:W-:Y:S01]  /*22e0*/  FFMA R173, R89, R154, R88 ;  /* 0x0000009a59ad7223 */ /* 0x000fe20000000058 */
[----:B------:R-:W-:Y:S01]  /*22f0*/  IMAD.X R165, R169, 0x1, R157, P4 ;  /* 0x00000001a9a57824 */ /* 0x000fe200020e069d */
[----:B------:R-:W-:-:S03]  /*2300*/  LEA R88, P4, R164, R10, 0x2 ;  /* 0x0000000aa4587211 */ /* 0x000fc600078810ff */
[----:B------:R-:W-:Y:S02]  /*2310*/  F2FP.TF32.F32.PACK_B R173, R173 ;  /* 0x000000adffad723e */ /* 0x000fe400024050ff */
[----:B------:R-:W-:-:S03]  /*2320*/  LEA.HI.X R89, R164, R11, R165, 0x2, P4 ;  /* 0x0000000ba4597211 */ /* 0x000fc600020f14a5 */
[----:B------:R0:W-:Y:S04]  /*2330*/  @P1 STG.E desc[UR36][R158.64+0x4], R173 ;  /* 0x000004ad9e001986 */ /* 0x0001e8000c101924 */
[----:B------:R2:W3:Y:S01]  /*2340*/  @P2 LDG.E.LTC128B R172, desc[UR36][R88.64] ;  /* 0x0000002458ac2981 */ /* 0x0004e2000c1e1920 */
[----:B------:R-:W-:Y:S01]  /*2350*/  IMAD.SHL.U32 R165, R4, 0x20, RZ ;  /* 0x0000002004a57824 */ /* 0x000fe200078e00ff */
[----:B------:R-:W-:Y:S01]  /*2360*/  IADD3 R170, P1, R6, R170, RZ ;  /* 0x000000aa06aa7210 */ /* 0x000fe20007f3e0ff */
[----:B------:R-:W-:Y:S03]  /*2370*/  BSSY B1, `(.L_x_32) ;  /* 0x0000011000017945 */ /* 0x000fe60003800000 */
[----:B------:R-:W-:Y:S01]  /*2380*/  IADD3 R168, P4, R165, R158, RZ ;  /* 0x0000009ea5a87210 */ /* 0x000fe20007f9e0ff */
[----:B------:R-:W-:Y:S01]  /*2390*/  IMAD.X R171, R7, 0x1, R169, P1 ;  /* 0x0000000107ab7824 */ /* 0x000fe200008e06a9 */
[----:B------:R-:W-:Y:S01]  /*23a0*/  ISETP.GT.AND P1, PT, R0, 0x1, P0 ;  /* 0x000000010000780c */ /* 0x000fe20000724270 */
[----:B------:R-:W-:-:S03]  /*23b0*/  IMAD.WIDE.U32 R170, R23, R12, R170 ;  /* 0x0000000c17aa7225 */ /* 0x000fc600078e00aa */
[----:B--2---:R-:W-:Y:S02]  /*23c0*/  LEA R88, P5, R170, R10, 0x2 ;  /* 0x0000000aaa587211 */ /* 0x004fe400078a10ff */
[----:B---3--:R-:W-:-:S05]  /*23d0*/  LOP3.LUT R164, R172, 0xffffe000, RZ, 0xc0, !PT ;  /* 0xffffe000aca47812 */ /* 0x008fca00078ec0ff */
[----:B------:R-:W-:-:S04]  /*23e0*/  FMUL R167, R164, R155 ;  /* 0x0000009ba4a77220 */ /* 0x000fc80000400000 */
[----:B------:R-:W-:Y:S01]  /*23f0*/  FFMA R175, R90, R154, R167 ;  /* 0x0000009a5aaf7223 */ /* 0x000fe200000000a7 */
[----:B------:R-:W-:Y:S01]  /*2400*/  SHF.L.U64.HI R167, R4, 0x5, R5 ;  /* 0x0000000504a77819 */ /* 0x000fe20000010205 */
[----:B------:R-:W-:-:S03]  /*2410*/  IMAD.IADD R90, R13, 0x1, R171 ;  /* 0x000000010d5a7824 */ /* 0x000fc600078e02ab */
[----:B------:R-:W-:Y:S01]  /*2420*/  F2FP.TF32.F32.PACK_B R175, R175 ;  /* 0x000000afffaf723e */ /* 0x000fe200024050ff */
[----:B------:R-:W-:Y:S01]  /*2430*/  IMAD.X R169, R167, 0x1, R159, P4 ;  /* 0x00000001a7a97824 */ /* 0x000fe200020e069f */
[----:B------:R-:W-:-:S04]  /*2440*/  LEA.HI.X R89, R170, R11, R90, 0x2, P5 ;  /* 0x0000000baa597211 */ /* 0x000fc800028f145a */
[----:B------:R0:W-:Y:S01]  /*2450*/  @P2 STG.E desc[UR36][R168.64], R175 ;  /* 0x000000afa8002986 */ /* 0x0001e2000c101924 */
[----:B------:R-:W-:Y:S05]  /*2460*/  @!P1 BRA `(.L_x_33) ;  /* 0x0000000000049947 */ /* 0x000fea0003800000 */
[----:B------:R2:W5:Y:S02]  /*2470*/  LDG.E.LTC128B R172, desc[UR36][R88.64+0x4] ;  /* 0x0000042458ac7981 */ /* 0x000564000c1e1920 */
.L_x_33:
[----:B------:R-:W-:Y:S05]  /*2480*/  BSYNC B1 ;  /* 0x0000000000017941 */ /* 0x000fea0003800000 */
.L_x_32:
[----:B-----5:R-:W-:Y:S01]  /*2490*/  LOP3.LUT R90, R172, 0xffffe000, RZ, 0xc0, !PT ;  /* 0xffffe000ac5a7812 */ /* 0x020fe200078ec0ff */
[----:B------:R-:W-:Y:S01]  /*24a0*/  BSSY B1, `(.L_x_34) ;  /* 0x000000a000017945 */ /* 0x000fe20003800000 */
[----:B------:R-:W-:-:S03]  /*24b0*/  ISETP.GT.AND P2, PT, R0, 0x8, P3 ;  /* 0x000000080000780c */ /* 0x000fc60001f44270 */
[----:B------:R-:W-:-:S04]  /*24c0*/  FMUL R90, R90, R155 ;  /* 0x0000009b5a5a7220 */ /* 0x000fc80000400000 */
[----:B------:R-:W-:Y:S01]  /*24d0*/  FFMA R171, R91, R154, R90 ;  /* 0x0000009a5bab7223 */ /* 0x000fe2000000005a */
[----:B------:R-:W-:Y:S02]  /*24e0*/  @P1 IMAD.MOV.U32 R90, RZ, RZ, R168 ;  /* 0x000000ffff5a1224 */ /* 0x000fe400078e00a8 */
[----:B------:R-:W-:Y:S02]  /*24f0*/  @P1 IMAD.MOV.U32 R91, RZ, RZ, R169 ;  /* 0x000000ffff5b1224 */ /* 0x000fe400078e00a9 */
[----:B------:R-:W-:-:S05]  /*2500*/  F2FP.TF32.F32.PACK_B R171, R171 ;  /* 0x000000abffab723e */ /* 0x000fca00024050ff */
[----:B------:R3:W-:Y:S01]  /*2510*/  @P1 STG.E desc[UR36][R90.64+0x4], R171 ;  /* 0x000004ab5a001986 */ /* 0x0007e2000c101924 */
[----:B------:R-:W-:Y:S05]  /*2520*/  @!P2 BRA `(.L_x_35) ;  /* 0x000000000004a947 */ /* 0x000fea0003800000 */
[----:B------:R4:W5:Y:S02]  /*2530*/  LDG.E.LTC128B R172, desc[UR36][R162.64+0x20] ;  /* 0x00002024a2ac7981 */ /* 0x000964000c1e1920 */
.L_x_35:
[----:B------:R-:W-:Y:S05]  /*2540*/  BSYNC B1 ;  /* 0x0000000000017941 */ /* 0x000fea0003800000 */
.L_x_34:
[----:B---3-5:R-:W-:Y:S01]  /*2550*/  LOP3.LUT R90, R172, 0xffffe000, RZ, 0xc0, !PT ;  /* 0xffffe000ac5a7812 */ /* 0x028fe200078ec0ff */
[----:B------:R-:W-:Y:S01]  /*2560*/  BSSY B1, `(.L_x_36) ;  /* 0x000000a000017945 */ /* 0x000fe20003800000 */
[----:B------:R-:W-:-:S03]  /*2570*/  ISETP.GT.AND P1, PT, R0, 0x9, P3 ;  /* 0x000000090000780c */ /* 0x000fc60001f24270 */
[----:B------:R-:W-:Y:S01]  /*2580*/  FMUL R91, R90, R155 ;  /* 0x0000009b5a5b7220 */ /* 0x000fe20000400000 */
[----:B------:R-:W-:-:S03]  /*2590*/  @P2 IMAD.MOV.U32 R90, RZ, RZ, R158 ;  /* 0x000000ffff5a2224 */ /* 0x000fc600078e009e */
[----:B------:R-:W-:Y:S01]  /*25a0*/  FFMA R171, R92, R154, R91 ;  /* 0x0000009a5cab7223 */ /* 0x000fe2000000005b */
[----:B------:R-:W-:-:S04]  /*25b0*/  @P2 IMAD.MOV.U32 R91, RZ, RZ, R159 ;  /* 0x000000ffff5b2224 */ /* 0x000fc800078e009f */
[----:B------:R-:W-:-:S05]  /*25c0*/  F2FP.TF32.F32.PACK_B R171, R171 ;  /* 0x000000abffab723e */ /* 0x000fca00024050ff */
[----:B------:R3:W-:Y:S01]  /*25d0*/  @P2 STG.E desc[UR36][R90.64+0x20], R171 ;  /* 0x000020ab5a002986 */ /* 0x0007e2000c101924 */
[----:B------:R-:W-:Y:S05]  /*25e0*/  @!P1 BRA `(.L_x_37) ;  /* 0x0000000000049947 */ /* 0x000fea0003800000 */
[----:B------:R0:W5:Y:S02]  /*25f0*/  LDG.E.LTC128B R172, desc[UR36][R162.64+0x24] ;  /* 0x00002424a2ac7981 */ /* 0x000164000c1e1920 */
.L_x_37:
[----:B------:R-:W-:Y:S05]  /*2600*/  BSYNC B1 ;  /* 0x0000000000017941 */ /* 0x000fea0003800000 */
.L_x_36:
[----:B---3-5:R-:W-:Y:S01]  /*2610*/  LOP3.LUT R90, R172, 0xffffe000, RZ, 0xc0, !PT ;  /* 0xffffe000ac5a7812 */ /* 0x028fe200078ec0ff */
[----:B------:R-:W-:Y:S01]  /*2620*/  @P1 IMAD.MOV.U32 R91, RZ, RZ, R159 ;  /* 0x000000ffff5b1224 */ /* 0x000fe200078e009f */
[----:B------:R-:W-:Y:S01]  /*2630*/  ISETP.GT.AND P2, PT, R0, 0x8, P0 ;  /* 0x000000080000780c */ /* 0x000fe20000744270 */
[----:B------:R-:W-:Y:S02]  /*2640*/  BSSY B1, `(.L_x_38) ;  /* 0x0000008000017945 */ /* 0x000fe40003800000 */
[----:B------:R-:W-:-:S04]  /*2650*/  FMUL R90, R90, R155 ;  /* 0x0000009b5a5a7220 */ /* 0x000fc80000400000 */
[----:B------:R-:W-:Y:S01]  /*2660*/  FFMA R93, R93, R154, R90 ;  /* 0x0000009a5d5d7223 */ /* 0x000fe2000000005a */
[----:B------:R-:W-:-:S04]  /*2670*/  @P1 IMAD.MOV.U32 R90, RZ, RZ, R158 ;  /* 0x000000ffff5a1224 */ /* 0x000fc800078e009e */
[----:B------:R-:W-:-:S05]  /*2680*/  F2FP.TF32.F32.PACK_B R93, R93 ;  /* 0x0000005dff5d723e */ /* 0x000fca00024050ff */
[----:B------:R3:W-:Y:S01]  /*2690*/  @P1 STG.E desc[UR36][R90.64+0x24], R93 ;  /* 0x0000245d5a001986 */ /* 0x0007e2000c101924 */
[----:B------:R-:W-:Y:S05]  /*26a0*/  @!P2 BRA `(.L_x_39) ;  /* 0x000000000004a947 */ /* 0x000fea0003800000 */
[----:B------:R0:W5:Y:S02]  /*26b0*/  LDG.E.LTC128B R172, desc[UR36][R88.64+0x20] ;  /* 0x0000202458ac7981 */ /* 0x000164000c1e1920 */
.L_x_39:
[----:B------:R-:W-:Y:S05]  /*26c0*/  BSYNC B1 ;  /* 0x0000000000017941 */ /* 0x000fea0003800000 */
.L_x_38:
        /* <DEDUP_REMOVED lines=11> */
.L_x_41:
[----:B------:R-:W-:Y:S05]  /*2780*/  BSYNC B1 ;  /* 0x0000000000017941 */ /* 0x000fea0003800000 */
.L_x_40:
        /* <DEDUP_REMOVED lines=11> */
.L_x_43:
[----:B------:R-:W-:Y:S05]  /*2840*/  BSYNC B1 ;  /* 0x0000000000017941 */ /* 0x000fea0003800000 */
.L_x_42:
        /* <DEDUP_REMOVED lines=11> */
.L_x_45:
[----:B------:R-:W-:Y:S05]  /*2900*/  BSYNC B1 ;  /* 0x0000000000017941 */ /* 0x000fea0003800000 */
.L_x_44:
        /* <DEDUP_REMOVED lines=11> */
.L_x_47:
[----:B------:R-:W-:Y:S05]  /*29c0*/  BSYNC B1 ;  /* 0x0000000000017941 */ /* 0x000fea0003800000 */
.L_x_46:
        /* <DEDUP_REMOVED lines=11> */
.L_x_49:
[----:B------:R-:W-:Y:S05]  /*2a80*/  BSYNC B1 ;  /* 0x0000000000017941 */ /* 0x000fea0003800000 */
.L_x_48:
        /* <DEDUP_REMOVED lines=11> */
.L_x_51:
[----:B------:R-:W-:Y:S05]  /*2b40*/  BSYNC B1 ;  /* 0x0000000000017941 */ /* 0x000fea0003800000 */
.L_x_50:
        /* <DEDUP_REMOVED lines=11> */
.L_x_53:
[----:B------:R-:W-:Y:S05]  /*2c00*/  BSYNC B1 ;  /* 0x0000000000017941 */ /* 0x000fea0003800000 */
.L_x_52:
        /* <DEDUP_REMOVED lines=11> */
.L_x_55:
[----:B------:R-:W-:Y:S05]  /*2cc0*/  BSYNC B1 ;  /* 0x0000000000017941 */ /* 0x000fea0003800000 */
.L_x_54:
        /* <DEDUP_REMOVED lines=11> */
.L_x_57:
[----:B------:R-:W-:Y:S05]  /*2d80*/  BSYNC B1 ;  /* 0x0000000000017941 */ /* 0x000fea0003800000 */
.L_x_56:
        /* <DEDUP_REMOVED lines=11> */
.L_x_59:
[----:B------:R-:W-:Y:S05]  /*2e40*/  BSYNC B1 ;  /* 0x0000000000017941 */ /* 0x000fea0003800000 */
.L_x_58:
        /* <DEDUP_REMOVED lines=11> */
.L_x_61:
[----:B------:R-:W-:Y:S05]  /*2f00*/  BSYNC B1 ;  /* 0x0000000000017941 */ /* 0x000fea0003800000 */
.L_x_60:
        /* <DEDUP_REMOVED lines=11> */
.L_x_63:
[----:B------:R-:W-:Y:S05]  /*2fc0*/  BSYNC B1 ;  /* 0x0000000000017941 */ /* 0x000fea0003800000 */
.L_x_62:
        /* <DEDUP_REMOVED lines=11> */
.L_x_65:
[----:B------:R-:W-:Y:S05]  /*3080*/  BSYNC B1 ;  /* 0x0000000000017941 */ /* 0x000fea0003800000 */
.L_x_64:
        /* <DEDUP_REMOVED lines=11> */
.L_x_67:
[----:B------:R-:W-:Y:S05]  /*3140*/  BSYNC B1 ;  /* 0x0000000000017941 */ /* 0x000fea0003800000 */
.L_x_66:
        /* <DEDUP_REMOVED lines=11> */
.L_x_69:
[----:B------:R-:W-:Y:S05]  /*3200*/  BSYNC B1 ;  /* 0x0000000000017941 */ /* 0x000fea0003800000 */
.L_x_68:
        /* <DEDUP_REMOVED lines=11> */
.L_x_71:
[----:B------:R-:W-:Y:S05]  /*32c0*/  BSYNC B1 ;  /* 0x0000000000017941 */ /* 0x000fea0003800000 */
.L_x_70:
        /* <DEDUP_REMOVED lines=11> */
.L_x_73:
[----:B------:R-:W-:Y:S05]  /*3380*/  BSYNC B1 ;  /* 0x0000000000017941 */ /* 0x000fea0003800000 */
.L_x_72:
        /* <DEDUP_REMOVED lines=11> */
.L_x_75:
[----:B------:R-:W-:Y:S05]  /*3440*/  BSYNC B1 ;  /* 0x0000000000017941 */ /* 0x000fea0003800000 */
.L_x_74:
        /* <DEDUP_REMOVED lines=11> */
.L_x_77:
[----:B------:R-:W-:Y:S05]  /*3500*/  BSYNC B1 ;  /* 0x0000000000017941 */ /* 0x000fea0003800000 */
.L_x_76:
        /* <DEDUP_REMOVED lines=11> */
.L_x_79:
[----:B------:R-:W-:Y:S05]  /*35c0*/  BSYNC B1 ;  /* 0x0000000000017941 */ /* 0x000fea0003800000 */
.L_x_78:
        /* <DEDUP_REMOVED lines=11> */
.L_x_81:
[----:B------:R-:W-:Y:S05]  /*3680*/  BSYNC B1 ;  /* 0x0000000000017941 */ /* 0x000fea0003800000 */
.L_x_80:
        /* <DEDUP_REMOVED lines=11> */
.L_x_83:
[----:B------:R-:W-:Y:S05]  /*3740*/  BSYNC B1 ;  /* 0x0000000000017941 */ /* 0x000fea0003800000 */
.L_x_82:
        /* <DEDUP_REMOVED lines=11> */
.L_x_85:
[----:B------:R-:W-:Y:S05]  /*3800*/  BSYNC B1 ;  /* 0x0000000000017941 */ /* 0x000fea0003800000 */
.L_x_84:
        /* <DEDUP_REMOVED lines=11> */
.L_x_87:
[----:B------:R-:W-:Y:S05]  /*38c0*/  BSYNC B1 ;  /* 0x0000000000017941 */ /* 0x000fea0003800000 */
.L_x_86:
        /* <DEDUP_REMOVED lines=11> */
.L_x_89:
[----:B------:R-:W-:Y:S05]  /*3980*/  BSYNC B1 ;  /* 0x0000000000017941 */ /* 0x000fea0003800000 */
.L_x_88:
        /* <DEDUP_REMOVED lines=11> */
.L_x_91:
[----:B------:R-:W-:Y:S05]  /*3a40*/  BSYNC B1 ;  /* 0x0000000000017941 */ /* 0x000fea0003800000 */
.L_x_90:
        /* <DEDUP_REMOVED lines=11> */
.L_x_93:
[----:B------:R-:W-:Y:S05]  /*3b00*/  BSYNC B1 ;  /* 0x0000000000017941 */ /* 0x000fea0003800000 */
.L_x_92:
        /* <DEDUP_REMOVED lines=11> */
.L_x_95:
[----:B------:R-:W-:Y:S05]  /*3bc0*/  BSYNC B1 ;  /* 0x0000000000017941 */ /* 0x000fea0003800000 */
.L_x_94:
        /* <DEDUP_REMOVED lines=11> */
.L_x_97:
[----:B------:R-:W-:Y:S05]  /*3c80*/  BSYNC B1 ;  /* 0x0000000000017941 */ /* 0x000fea0003800000 */
.L_x_96:
        /* <DEDUP_REMOVED lines=11> */
.L_x_99:
[----:B------:R-:W-:Y:S05]  /*3d40*/  BSYNC B1 ;  /* 0x0000000000017941 */ /* 0x000fea0003800000 */
.L_x_98:
        /* <DEDUP_REMOVED lines=11> */
.L_x_101:
[----:B------:R-:W-:Y:S05]  /*3e00*/  BSYNC B1 ;  /* 0x0000000000017941 */ /* 0x000fea0003800000 */
.L_x_100:
        /* <DEDUP_REMOVED lines=11> */
.L_x_103:
[----:B------:R-:W-:Y:S05]  /*3ec0*/  BSYNC B1 ;  /* 0x0000000000017941 */ /* 0x000fea0003800000 */
.L_x_102:
        /* <DEDUP_REMOVED lines=11> */
.L_x_105:
[----:B------:R-:W-:Y:S05]  /*3f80*/  BSYNC B1 ;  /* 0x0000000000017941 */ /* 0x000fea0003800000 */
.L_x_104:
        /* <DEDUP_REMOVED lines=11> */
.L_x_107:
[----:B------:R-:W-:Y:S05]  /*4040*/  BSYNC B1 ;  /* 0x0000000000017941 */ /* 0x000fea0003800000 */
.L_x_106:
        /* <DEDUP_REMOVED lines=11> */
.L_x_109:
[----:B------:R-:W-:Y:S05]  /*4100*/  BSYNC B1 ;  /* 0x0000000000017941 */ /* 0x000fea0003800000 */
.L_x_108:
        /* <DEDUP_REMOVED lines=11> */
.L_x_111:
[----:B------:R-:W-:Y:S05]  /*41c0*/  BSYNC B1 ;  /* 0x0000000000017941 */ /* 0x000fea0003800000 */
.L_x_110:
        /* <DEDUP_REMOVED lines=11> */
.L_x_113:
[----:B------:R-:W-:Y:S05]  /*4280*/  BSYNC B1 ;  /* 0x0000000000017941 */ /* 0x000fea0003800000 */
.L_x_112:
        /* <DEDUP_REMOVED lines=11> */
.L_x_115:
[----:B------:R-:W-:Y:S05]  /*4340*/  BSYNC B1 ;  /* 0x0000000000017941 */ /* 0x000fea0003800000 */
.L_x_114:
        /* <DEDUP_REMOVED lines=11> */
.L_x_117:
[----:B------:R-:W-:Y:S05]  /*4400*/  BSYNC B1 ;  /* 0x0000000000017941 */ /* 0x000fea0003800000 */
.L_x_116:
        /* <DEDUP_REMOVED lines=11> */
.L_x_119:
[----:B------:R-:W-:Y:S05]  /*44c0*/  BSYNC B1 ;  /* 0x0000000000017941 */ /* 0x000fea0003800000 */
.L_x_118:
        /* <DEDUP_REMOVED lines=11> */
.L_x_121:
[----:B------:R-:W-:Y:S05]  /*4580*/  BSYNC B1 ;  /* 0x0000000000017941 */ /* 0x000fea0003800000 */
.L_x_120:
        /* <DEDUP_REMOVED lines=11> */
.L_x_123:
[----:B------:R-:W-:Y:S05]  /*4640*/  BSYNC B1 ;  /* 0x0000000000017941 */ /* 0x000fea0003800000 */
.L_x_122:
        /* <DEDUP_REMOVED lines=11> */
.L_x_125:
[----:B------:R-:W-:Y:S05]  /*4700*/  BSYNC B1 ;  /* 0x0000000000017941 */ /* 0x000fea0003800000 */
.L_x_124:
        /* <DEDUP_REMOVED lines=11> */
.L_x_127:
[----:B------:R-:W-:Y:S05]  /*47c0*/  BSYNC B1 ;  /* 0x0000000000017941 */ /* 0x000fea0003800000 */
.L_x_126:
        /* <DEDUP_REMOVED lines=11> */
.L_x_129:
[----:B------:R-:W-:Y:S05]  /*4880*/  BSYNC B1 ;  /* 0x0000000000017941 */ /* 0x000fea0003800000 */
.L_x_128:
        /* <DEDUP_REMOVED lines=11> */
.L_x_131:
[----:B------:R-:W-:Y:S05]  /*4940*/  BSYNC B1 ;  /* 0x0000000000017941 */ /* 0x000fea0003800000 */
.L_x_130:
        /* <DEDUP_REMOVED lines=11> */
.L_x_133:
[----:B------:R-:W-:Y:S05]  /*4a00*/  BSYNC B1 ;  /* 0x0000000000017941 */ /* 0x000fea0003800000 */
.L_x_132:
        /* <DEDUP_REMOVED lines=11> */
.L_x_135:
[----:B------:R-:W-:Y:S05]  /*4ac0*/  BSYNC B1 ;  /* 0x0000000000017941 */ /* 0x000fea0003800000 */
.L_x_134:
        /* <DEDUP_REMOVED lines=11> */
.L_x_137:
[----:B------:R-:W-:Y:S05]  /*4b80*/  BSYNC B1 ;  /* 0x0000000000017941 */ /* 0x000fea0003800000 */
.L_x_136:
        /* <DEDUP_REMOVED lines=11> */
.L_x_139:
[----:B------:R-:W-:Y:S05]  /*4c40*/  BSYNC B1 ;  /* 0x0000000000017941 */ /* 0x000fea0003800000 */
.L_x_138:
        /* <DEDUP_REMOVED lines=11> */
.L_x_141:
[----:B------:R-:W-:Y:S05]  /*4d00*/  BSYNC B1 ;  /* 0x0000000000017941 */ /* 0x000fea0003800000 */
.L_x_140:
        /* <DEDUP_REMOVED lines=11> */
.L_x_143:
[----:B------:R-:W-:Y:S05]  /*4dc0*/  BSYNC B1 ;  /* 0x0000000000017941 */ /* 0x000fea0003800000 */
.L_x_142:
        /* <DEDUP_REMOVED lines=11> */
.L_x_145:
[----:B------:R-:W-:Y:S05]  /*4e80*/  BSYNC B1 ;  /* 0x0000000000017941 */ /* 0x000fea0003800000 */
.L_x_144:
        /* <DEDUP_REMOVED lines=11> */
.L_x_147:
[----:B------:R-:W-:Y:S05]  /*4f40*/  BSYNC B1 ;  /* 0x0000000000017941 */ /* 0x000fea0003800000 */
.L_x_146:
        /* <DEDUP_REMOVED lines=11> */
.L_x_149:
[----:B------:R-:W-:Y:S05]  /*5000*/  BSYNC B1 ;  /* 0x0000000000017941 */ /* 0x000fea0003800000 */
.L_x_148:
        /* <DEDUP_REMOVED lines=11> */
.L_x_151:
[----:B------:R-:W-:Y:S05]  /*50c0*/  BSYNC B1 ;  /* 0x0000000000017941 */ /* 0x000fea0003800000 */
.L_x_150:
[----:B-----5:R-:W-:Y:S01]  /*50d0*/  LOP3.LUT R8, R172, 0xffffe000, RZ, 0xc0, !PT ;  /* 0xffffe000ac087812 */ /* 0x020fe200078ec0ff */
[----:B------:R-:W-:Y:S01]  /*50e0*/  BSSY B1, `(.L_x_152) ;  /* 0x000000d000017945 */ /* 0x000fe20003800000 */
[----:B------:R-:W-:-:S03]  /*50f0*/  IADD3 R153, P1, R153, 0x80, RZ ;  /* 0x0000008099997810 */ /* 0x000fc60007f3e0ff */
[----:B---3--:R-:W-:Y:S01]  /*5100*/  FMUL R91, R8, R155 ;  /* 0x0000009b085b7220 */ /* 0x008fe20000400000 */
[----:B------:R-:W-:Y:S02]  /*5110*/  @P2 IMAD.MOV.U32 R8, RZ, RZ, R168 ;  /* 0x000000ffff082224 */ /* 0x000fe400078e00a8 */
[----:B------:R-:W-:Y:S02]  /*5120*/  IMAD.X R9, RZ, RZ, R9, P1 ;  /* 0x000000ffff097224 */ /* 0x000fe400008e0609 */
[----:B------:R-:W-:Y:S01]  /*5130*/  FFMA R91, R150, R154, R91 ;  /* 0x0000009a965b7223 */ /* 0x000fe2000000005b */
[----:B------:R-:W-:Y:S01]  /*5140*/  ISETP.GT.AND P1, PT, R0, 0x79, P0 ;  /* 0x000000790000780c */ /* 0x000fe20000724270 */
[----:B------:R-:W-:-:S03]  /*5150*/  IMAD R90, R9, R14, RZ ;  /* 0x0000000e095a7224 */ /* 0x000fc600078e02ff */
[----:B------:R-:W-:Y:S01]  /*5160*/  F2FP.TF32.F32.PACK_B R91, R91 ;  /* 0x0000005bff5b723e */ /* 0x000fe200024050ff */
[----:B------:R-:W-:-:S05]  /*5170*/  @P2 IMAD.MOV.U32 R9, RZ, RZ, R169 ;  /* 0x000000ffff092224 */ /* 0x000fca00078e00a9 */
[----:B------:R3:W-:Y:S03]  /*5180*/  @P2 STG.E desc[UR36][R8.64+0x1e0], R91 ;  /* 0x0001e05b08002986 */ /* 0x0007e6000c101924 */
[----:B------:R-:W-:Y:S05]  /*5190*/  @!P1 BRA `(.L_x_153) ;  /* 0x0000000000049947 */ /* 0x000fea0003800000 */
[----:B------:R0:W5:Y:S02]  /*51a0*/  LDG.E.LTC128B R172, desc[UR36][R88.64+0x1e4] ;  /* 0x0001e42458ac7981 */ /* 0x000164000c1e1920 */
.L_x_153:
[----:B------:R-:W-:Y:S05]  /*51b0*/  BSYNC B1 ;  /* 0x0000000000017941 */ /* 0x000fea0003800000 */
.L_x_152:
[----:B0-2--5:R-:W-:Y:S01]  /*51c0*/  LOP3.LUT R88, R172, 0xffffe000, RZ, 0xc0, !PT ;  /* 0xffffe000ac587812 */ /* 0x025fe200078ec0ff */
[----:B------:R-:W-:Y:S01]  /*51d0*/  IMAD R97, R153, R15, R90 ;  /* 0x0000000f99617224 */ /* 0x000fe200078e025a */
[----:B------:R-:W-:Y:S01]  /*51e0*/  ISETP.GT.AND P0, PT, R3, 0x80, PT ;  /* 0x000000800300780c */ /* 0x000fe20003f04270 */
[----:B---3--:R-:W-:-:S04]  /*51f0*/  IMAD.WIDE.U32 R8, R153, R14, R156 ;  /* 0x0000000e99087225 */ /* 0x008fc800078e009c */
[----:B------:R-:W-:Y:S01]  /*5200*/  FMUL R88, R88, R155 ;  /* 0x0000009b58587220 */ /* 0x000fe20000400000 */
[----:B------:R-:W-:Y:S01]  /*5210*/  ISETP.GT.AND P3, PT, R0, RZ, P0 ;  /* 0x000000ff0000720c */ /* 0x000fe20000764270 */
[----:B------:R-:W-:Y:S02]  /*5220*/  IMAD.IADD R9, R9, 0x1, R97 ;  /* 0x0000000109097824 */ /* 0x000fe400078e0261 */
[----:B------:R-:W-:Y:S01]  /*5230*/  FFMA R151, R151, R154, R88 ;  /* 0x0000009a97977223 */ /* 0x000fe20000000058 */
[----:B------:R-:W-:-:S04]  /*5240*/  LEA R88, P2, R8, R10, 0x2 ;  /* 0x0000000a08587211 */ /* 0x000fc800078410ff */
[----:B------:R-:W-:Y:S02]  /*5250*/  F2FP.TF32.F32.PACK_B R151, R151 ;  /* 0x00000097ff97723e */ /* 0x000fe400024050ff */
[----:B------:R-:W-:-:S03]  /*5260*/  LEA.HI.X R89, R8, R11, R9, 0x2, P2 ;  /* 0x0000000b08597211 */ /* 0x000fc600010f1409 */
[----:B------:R0:W-:Y:S04]  /*5270*/  @P1 STG.E desc[UR36][R168.64+0x1e4], R151 ;  /* 0x0001e497a8001986 */ /* 0x0001e8000c101924 */
[----:B------:R-:W2:Y:S01]  /*5280*/  @P3 LDG.E.LTC128B R172, desc[UR36][R88.64] ;  /* 0x0000002458ac3981 */ /* 0x000ea2000c1e1920 */
[----:B------:R-:W-:Y:S01]  /*5290*/  IMAD.WIDE.U32 R8, R153, R14, R6 ;  /* 0x0000000e99087225 */ /* 0x000fe200078e0006 */
[----:B------:R-:W-:Y:S01]  /*52a0*/  SHF.L.U64.HI R95, R4, 0x9, R5 ;  /* 0x00000009045f7819 */ /* 0x000fe20000010205 */
[----:B------:R-:W-:Y:S01]  /*52b0*/  BSSY B1, `(.L_x_154) ;  /* 0x0000011000017945 */ /* 0x000fe20003800000 */
[----:B------:R-:W-:Y:S01]  /*52c0*/  ISETP.GT.AND P2, PT, R0, 0x1, P0 ;  /* 0x000000010000780c */ /* 0x000fe20000744270 */
[----:B------:R-:W-:Y:S02]  /*52d0*/  IMAD.IADD R9, R97, 0x1, R9 ;  /* 0x0000000161097824 */ /* 0x000fe400078e0209 */
[----:B------:R-:W-:Y:S01]  /*52e0*/  IMAD.SHL.U32 R93, R4, 0x200, RZ ;  /* 0x00000200045d7824 */ /* 0x000fe200078e00ff */
[----:B--2---:R-:W-:-:S05]  /*52f0*/  LOP3.LUT R90, R172, 0xffffe000, RZ, 0xc0, !PT ;  /* 0xffffe000ac5a7812 */ /* 0x004fca00078ec0ff */
[----:B------:R-:W-:Y:S01]  /*5300*/  FMUL R15, R90, R155 ;  /* 0x0000009b5a0f7220 */ /* 0x000fe20000400000 */
[----:B------:R-:W-:Y:S01]  /*5310*/  IMAD.WIDE.U32 R90, R23, R12, R8 ;  /* 0x0000000c175a7225 */ /* 0x000fe200078e0008 */
[----:B------:R-:W-:-:S03]  /*5320*/  IADD3 R8, P1, R93, R158, RZ ;  /* 0x0000009e5d087210 */ /* 0x000fc60007f3e0ff */
[----:B------:R-:W-:Y:S01]  /*5330*/  FFMA R15, R24, R154, R15 ;  /* 0x0000009a180f7223 */ /* 0x000fe2000000000f */
[----:B------:R-:W-:Y:S01]  /*5340*/  IMAD.IADD R5, R13, 0x1, R91 ;  /* 0x000000010d057824 */ /* 0x000fe200078e025b */
[C---:B------:R-:W-:Y:S01]  /*5350*/  LEA R4, P4, R90.reuse, R10, 0x2 ;  /* 0x0000000a5a047211 */ /* 0x040fe200078810ff */
[----:B------:R-:W-:Y:S02]  /*5360*/  IMAD.X R9, R95, 0x1, R159, P1 ;  /* 0x000000015f097824 */ /* 0x000fe400008e069f */
[----:B------:R-:W-:Y:S02]  /*5370*/  F2FP.TF32.F32.PACK_B R15, R15 ;  /* 0x0000000fff0f723e */ /* 0x000fe400024050ff */
[----:B------:R-:W-:-:S03]  /*5380*/  LEA.HI.X R5, R90, R11, R5, 0x2, P4 ;  /* 0x0000000b5a057211 */ /* 0x000fc600020f1405 */
[----:B------:R0:W-:Y:S01]  /*5390*/  @P3 STG.E desc[UR36][R8.64], R15 ;  /* 0x0000000f08003986 */ /* 0x0001e2000c101924 */
[----:B------:R-:W-:Y:S05]  /*53a0*/  @!P2 BRA `(.L_x_155) ;  /* 0x000000000004a947 */ /* 0x000fea0003800000 */
[----:B------:R2:W5:Y:S02]  /*53b0*/  LDG.E.LTC128B R172, desc[UR36][R4.64+0x4] ;  /* 0x0000042404ac7981 */ /* 0x000564000c1e1920 */
.L_x_155:
[----:B------:R-:W-:Y:S05]  /*53c0*/  BSYNC B1 ;  /* 0x0000000000017941 */ /* 0x000fea0003800000 */
.L_x_154:
[----:B-----5:R-:W-:Y:S01]  /*53d0*/  LOP3.LUT R24, R172, 0xffffe000, RZ, 0xc0, !PT ;  /* 0xffffe000ac187812 */ /* 0x020fe200078ec0ff */
[----:B0-----:R-:W-:Y:S01]  /*53e0*/  IMAD.WIDE.U32 R14, R153, R14, R160 ;  /* 0x0000000e990e7225 */ /* 0x001fe200078e00a0 */
[----:B------:R-:W-:Y:S01]  /*53f0*/  ISETP.GT.AND P1, PT, R3, 0x88, PT ;  /* 0x000000880300780c */ /* 0x000fe20003f24270 */
[----:B------:R-:W-:Y:S02]  /*5400*/  BSSY B1, `(.L_x_156) ;  /* 0x000000f000017945 */ /* 0x000fe40003800000 */
[----:B------:R-:W-:Y:S01]  /*5410*/  FMUL R24, R24, R155 ;  /* 0x0000009b18187220 */ /* 0x000fe20000400000 */
[----:B------:R-:W-:Y:S01]  /*5420*/  ISETP.GT.AND P3, PT, R0, RZ, P1 ;  /* 0x000000ff0000720c */ /* 0x000fe20000f64270 */
[----:B------:R-:W-:Y:S01]  /*5430*/  IMAD.IADD R97, R97, 0x1, R15 ;  /* 0x0000000161617824 */ /* 0x000fe200078e020f */
[----:B------:R-:W-:Y:S01]  /*5440*/  IADD3 R20, P5, R20, R14, RZ ;  /* 0x0000000e14147210 */ /* 0x000fe20007fbe0ff */
[----:B------:R-:W-:Y:S01]  /*5450*/  FFMA R25, R25, R154, R24 ;  /* 0x0000009a19197223 */ /* 0x000fe20000000018 */
[----:B------:R-:W-:-:S03]  /*5460*/  IADD3 R14, P4, R6, R14, RZ ;  /* 0x0000000e060e7210 */ /* 0x000fc60007f9e0ff */
[----:B------:R-:W-:Y:S01]  /*5470*/  IMAD.X R156, R97, 0x1, R157, P5 ;  /* 0x00000001619c7824 */ /* 0x000fe200028e069d */
[----:B------:R-:W-:Y:S01]  /*5480*/  F2FP.TF32.F32.PACK_B R25, R25 ;  /* 0x00000019ff19723e */ /* 0x000fe200024050ff */
[----:B------:R-:W-:Y:S01]  /*5490*/  IMAD.X R15, R7, 0x1, R97, P4 ;  /* 0x00000001070f7824 */ /* 0x000fe200020e0661 */
[----:B------:R-:W-:-:S03]  /*54a0*/  LEA R6, P5, R20, R10, 0x2 ;  /* 0x0000000a14067211 */ /* 0x000fc600078a10ff */
[----:B------:R0:W-:Y:S01]  /*54b0*/  @P2 STG.E desc[UR36][R8.64+0x4], R25 ;  /* 0x0000041908002986 */ /* 0x0001e2000c101924 */
[----:B------:R-:W-:Y:S01]  /*54c0*/  LEA.HI.X R7, R20, R11, R156, 0x2, P5 ;  /* 0x0000000b14077211 */ /* 0x000fe200028f149c */
[----:B------:R-:W-:Y:S08]  /*54d0*/  @!P3 BRA `(.L_x_157) ;  /* 0x000000000004b947 */ /* 0x000ff00003800000 */
[----:B------:R3:W5:Y:S02]  /*54e0*/  LDG.E.LTC128B R172, desc[UR36][R6.64] ;  /* 0x0000002406ac7981 */ /* 0x000764000c1e1920 */
.L_x_157:
[----:B------:R-:W-:Y:S05]  /*54f0*/  BSYNC B1 ;  /* 0x0000000000017941 */ /* 0x000fea0003800000 */
.L_x_156:
[----:B---3-5:R-:W-:Y:S01]  /*5500*/  LOP3.LUT R6, R172, 0xffffe000, RZ, 0xc0, !PT ;  /* 0xffffe000ac067812 */ /* 0x028fe200078ec0ff */
[----:B------:R-:W-:Y:S01]  /*5510*/  IMAD.WIDE.U32 R14, R23, R12, R14 ;  /* 0x0000000c170e7225 */ /* 0x000fe200078e000e */
[----:B------:R-:W-:Y:S01]  /*5520*/  ISETP.GT.AND P2, PT, R0, 0x1, P1 ;  /* 0x000000010000780c */ /* 0x000fe20000f44270 */
[----:B------:R-:W-:Y:S02]  /*5530*/  BSSY B1, `(.L_x_158) ;  /* 0x000000c000017945 */ /* 0x000fe40003800000 */
[----:B------:R-:W-:Y:S01]  /*5540*/  FMUL R3, R6, R155 ;  /* 0x0000009b06037220 */ /* 0x000fe20000400000 */
[----:B------:R-:W-:Y:S01]  /*5550*/  IADD3 R6, P4, R8, R165, RZ ;  /* 0x000000a508067210 */ /* 0x000fe20007f9e0ff */
[----:B------:R-:W-:Y:S01]  /*5560*/  IMAD.IADD R13, R13, 0x1, R15 ;  /* 0x000000010d0d7824 */ /* 0x000fe200078e020f */
[----:B------:R-:W-:Y:S01]  /*5570*/  LEA R10, P5, R14, R10, 0x2 ;  /* 0x0000000a0e0a7211 */ /* 0x000fe200078a10ff */
[----:B------:R-:W-:Y:S02]  /*5580*/  FFMA R3, R26, R154, R3 ;  /* 0x0000009a1a037223 */ /* 0x000fe40000000003 */
[----:B------:R-:W-:Y:S01]  /*5590*/  IMAD.X R7, R9, 0x1, R167, P4 ;  /* 0x0000000109077824 */ /* 0x000fe200020e06a7 */
[----:B------:R-:W-:-:S02]  /*55a0*/  LEA.HI.X R11, R14, R11, R13, 0x2, P5 ;  /* 0x0000000b0e0b7211 */ /* 0x000fc400028f140d */
[----:B------:R-:W-:-:S05]  /*55b0*/  F2FP.TF32.F32.PACK_B R3, R3 ;  /* 0x00000003ff03723e */ /* 0x000fca00024050ff */
[----:B------:R3:W-:Y:S01]  /*55c0*/  @P3 STG.E desc[UR36][R6.64], R3 ;  /* 0x0000000306003986 */ /* 0x0007e2000c101924 */
[----:B------:R-:W-:Y:S05]  /*55d0*/  @!P2 BRA `(.L_x_159) ;  /* 0x000000000004a947 */ /* 0x000fea0003800000 */
[----:B------:R0:W5:Y:S02]  /*55e0*/  LDG.E.LTC128B R172, desc[UR36][R10.64+0x4] ;  /* 0x000004240aac7981 */ /* 0x000164000c1e1920 */
.L_x_159:
[----:B------:R-:W-:Y:S05]  /*55f0*/  BSYNC B1 ;  /* 0x0000000000017941 */ /* 0x000fea0003800000 */
.L_x_158:
[----:B-----5:R-:W-:Y:S01]  /*5600*/  LOP3.LUT R12, R172, 0xffffe000, RZ, 0xc0, !PT ;  /* 0xffffe000ac0c7812 */ /* 0x020fe200078ec0ff */
[----:B------:R-:W-:Y:S01]  /*5610*/  BSSY B1, `(.L_x_160) ;  /* 0x0000008000017945 */ /* 0x000fe20003800000 */
[----:B------:R-:W-:-:S03]  /*5620*/  ISETP.GT.AND P3, PT, R0, 0x8, P0 ;  /* 0x000000080000780c */ /* 0x000fc60000764270 */
[----:B------:R-:W-:-:S04]  /*5630*/  FMUL R12, R12, R155 ;  /* 0x0000009b0c0c7220 */ /* 0x000fc80000400000 */
[----:B------:R-:W-:-:S05]  /*5640*/  FFMA R27, R27, R154, R12 ;  /* 0x0000009a1b1b7223 */ /* 0x000fca000000000c */
[----:B------:R-:W-:-:S05]  /*5650*/  F2FP.TF32.F32.PACK_B R27, R27 ;  /* 0x0000001bff1b723e */ /* 0x000fca00024050ff */
[----:B------:R0:W-:Y:S01]  /*5660*/  @P2 STG.E desc[UR36][R6.64+0x4], R27 ;  /* 0x0000041b06002986 */ /* 0x0001e2000c101924 */
[----:B------:R-:W-:Y:S05]  /*5670*/  @!P3 BRA `(.L_x_161) ;  /* 0x000000000004b947 */ /* 0x000fea0003800000 */
[----:B------:R0:W5:Y:S02]  /*5680*/  LDG.E.LTC128B R172, desc[UR36][R4.64+0x20] ;  /* 0x0000202404ac7981 */ /* 0x000164000c1e1920 */
.L_x_161:
[----:B------:R-:W-:Y:S05]  /*5690*/  BSYNC B1 ;  /* 0x0000000000017941 */ /* 0x000fea0003800000 */
.L_x_160:
[----:B0--3-5:R-:W-:Y:S01]  /*56a0*/  LOP3.LUT R6, R172, 0xffffe000, RZ, 0xc0, !PT ;  /* 0xffffe000ac067812 */ /* 0x029fe200078ec0ff */
[----:B------:R-:W-:Y:S01]  /*56b0*/  IMAD.MOV.U32 R7, RZ, RZ, R9 ;  /* 0x000000ffff077224 */ /* 0x000fe200078e0009 */
[----:B------:R-:W-:Y:S01]  /*56c0*/  ISETP.GT.AND P2, PT, R0, 0x9, P0 ;  /* 0x000000090000780c */ /* 0x000fe20000744270 */
[----:B------:R-:W-:Y:S02]  /*56d0*/  BSSY B1, `(.L_x_162) ;  /* 0x0000008000017945 */ /* 0x000fe40003800000 */
[----:B------:R-:W-:Y:S01]  /*56e0*/  FMUL R3, R6, R155 ;  /* 0x0000009b06037220 */ /* 0x000fe20000400000 */
[----:B------:R-:W-:-:S03]  /*56f0*/  IMAD.MOV.U32 R6, RZ, RZ, R8 ;  /* 0x000000ffff067224 */ /* 0x000fc600078e0008 */
[----:B------:R-:W-:-:S05]  /*5700*/  FFMA R3, R28, R154, R3 ;  /* 0x0000009a1c037223 */ /* 0x000fca0000000003 */
[----:B------:R-:W-:-:S05]  /*5710*/  F2FP.TF32.F32.PACK_B R3, R3 ;  /* 0x00000003ff03723e */ /* 0x000fca00024050ff */
[----:B------:R0:W-:Y:S01]  /*5720*/  @P3 STG.E desc[UR36][R6.64+0x20], R3 ;  /* 0x0000200306003986 */ /* 0x0001e2000c101924 */
[----:B------:R-:W-:Y:S05]  /*5730*/  @!P2 BRA `(.L_x_163) ;  /* 0x000000000004a947 */ /* 0x000fea0003800000 */
[----:B------:R3:W5:Y:S02]  /*5740*/  LDG.E.LTC128B R172, desc[UR36][R4.64+0x24] ;  /* 0x0000242404ac7981 */ /* 0x000764000c1e1920 */
.L_x_163:
[----:B------:R-:W-:Y:S05]  /*5750*/  BSYNC B1 ;  /* 0x0000000000017941 */ /* 0x000fea0003800000 */
.L_x_162:
        /* <DEDUP_REMOVED lines=9> */
.L_x_165:
[----:B------:R-:W-:Y:S05]  /*57f0*/  BSYNC B1 ;  /* 0x0000000000017941 */ /* 0x000fea0003800000 */
.L_x_164:
[----:B-----5:R-:W-:Y:S01]  /*5800*/  LOP3.LUT R12, R172, 0xffffe000, RZ, 0xc0, !PT ;  /* 0xffffe000ac0c7812 */ /* 0x020fe200078ec0ff */
[----:B------:R-:W-:Y:S01]  /*5810*/  BSSY B1, `(.L_x_166) ;  /* 0x000000a000017945 */ /* 0x000fe20003800000 */
[----:B------:R-:W-:Y:S02]  /*5820*/  IADD3 R8, P3, R165, R8, RZ ;  /* 0x00000008a5087210 */ /* 0x000fe40007f7e0ff */
[----:B------:R-:W-:Y:S01]  /*5830*/  ISETP.GT.AND P2, PT, R0, 0x9, P1 ;  /* 0x000000090000780c */ /* 0x000fe20000f44270 */
[----:B0-----:R-:W-:Y:S02]  /*5840*/  FMUL R3, R12, R155 ;  /* 0x0000009b0c037220 */ /* 0x001fe40000400000 */
[----:B------:R-:W-:Y:S02]  /*5850*/  IMAD.X R9, R167, 0x1, R9, P3 ;  /* 0x00000001a7097824 */ /* 0x000fe400018e0609 */
[----:B------:R-:W-:-:S05]  /*5860*/  FFMA R3, R30, R154, R3 ;  /* 0x0000009a1e037223 */ /* 0x000fca0000000003 */
[----:B------:R-:W-:-:S05]  /*5870*/  F2FP.TF32.F32.PACK_B R3, R3 ;  /* 0x00000003ff03723e */ /* 0x000fca00024050ff */
[----:B------:R0:W-:Y:S01]  /*5880*/  @P4 STG.E desc[UR36][R8.64+0x20], R3 ;  /* 0x0000200308004986 */ /* 0x0001e2000c101924 */
[----:B------:R-:W-:Y:S05]  /*5890*/  @!P2 BRA `(.L_x_167) ;  /* 0x000000000004a947 */ /* 0x000fea0003800000 */
[----:B------:R0:W5:Y:S02]  /*58a0*/  LDG.E.LTC128B R172, desc[UR36][R10.64+0x24] ;  /* 0x000024240aac7981 */ /* 0x000164000c1e1920 */
.L_x_167:
[----:B------:R-:W-:Y:S05]  /*58b0*/  BSYNC B1 ;  /* 0x0000000000017941 */ /* 0x000fea0003800000 */
.L_x_166:
[----:B0----5:R-:W-:Y:S01]  /*58c0*/  LOP3.LUT R8, R172, 0xffffe000, RZ, 0xc0, !PT ;  /* 0xffffe000ac087812 */ /* 0x021fe200078ec0ff */
[----:B------:R-:W-:Y:S01]  /*58d0*/  BSSY B1, `(.L_x_168) ;  /* 0x000000a000017945 */ /* 0x000fe20003800000 */
[----:B------:R-:W-:-:S03]  /*58e0*/  ISETP.GT.AND P3, PT, R0, 0x10, P0 ;  /* 0x000000100000780c */ /* 0x000fc60000764270 */
[----:B------:R-:W-:Y:S01]  /*58f0*/  FMUL R12, R8, R155 ;  /* 0x0000009b080c7220 */ /* 0x000fe20000400000 */
[----:B------:R-:W-:-:S03]  /*5900*/  IADD3 R8, P4, P5, R165, R158, R93 ;  /* 0x0000009ea5087210 */ /* 0x000fc60007d9e05d */
[----:B------:R-:W-:Y:S01]  /*5910*/  FFMA R31, R31, R154, R12 ;  /* 0x0000009a1f1f7223 */ /* 0x000fe2000000000c */
[----:B------:R-:W-:-:S04]  /*5920*/  IADD3.X R9, R167, R159, R95, P4, P5 ;  /* 0x0000009fa7097210 */ /* 0x000fc800027ea45f */
[----:B------:R-:W-:-:S05]  /*5930*/  F2FP.TF32.F32.PACK_B R31, R31 ;  /* 0x0000001fff1f723e */ /* 0x000fca00024050ff */
[----:B------:R0:W-:Y:S01]  /*5940*/  @P2 STG.E desc[UR36][R8.64+0x24], R31 ;  /* 0x0000241f08002986 */ /* 0x0001e2000c101924 */
[----:B------:R-:W-:Y:S05]  /*5950*/  @!P3 BRA `(.L_x_169) ;  /* 0x000000000004b947 */ /* 0x000fea0003800000 */
[----:B------:R0:W5:Y:S02]  /*5960*/  LDG.E.LTC128B R172, desc[UR36][R4.64+0x40] ;  /* 0x0000402404ac7981 */ /* 0x000164000c1e1920 */
.L_x_169:
[----:B------:R-:W-:Y:S05]  /*5970*/  BSYNC B1 ;  /* 0x0000000000017941 */ /* 0x000fea0003800000 */
.L_x_168:
        /* <DEDUP_REMOVED lines=9> */
.L_x_171:
[----:B------:R-:W-:Y:S05]  /*5a10*/  BSYNC B1 ;  /* 0x0000000000017941 */ /* 0x000fea0003800000 */
.L_x_170:
        /* <DEDUP_REMOVED lines=9> */
.L_x_173:
[----:B------:R-:W-:Y:S05]  /*5ab0*/  BSYNC B1 ;  /* 0x0000000000017941 */ /* 0x000fea0003800000 */
.L_x_172:
[----:B-----5:R-:W-:Y:S01]  /*5ac0*/  LOP3.LUT R12, R172, 0xffffe000, RZ, 0xc0, !PT ;  /* 0xffffe000ac0c7812 */ /* 0x020fe200078ec0ff */
[----:B------:R-:W-:Y:S01]  /*5ad0*/  BSSY B1, `(.L_x_174) ;  /* 0x0000008000017945 */ /* 0x000fe20003800000 */
[----:B------:R-:W-:-:S03]  /*5ae0*/  ISETP.GT.AND P2, PT, R0, 0x11, P1 ;  /* 0x000000110000780c */ /* 0x000fc60000f44270 */
[----:B0-----:R-:W-:-:S04]  /*5af0*/  FMUL R3, R12, R155 ;  /* 0x0000009b0c037220 */ /* 0x001fc80000400000 */
[----:B------:R-:W-:-:S05]  /*5b00*/  FFMA R3, R34, R154, R3 ;  /* 0x0000009a22037223 */ /* 0x000fca0000000003 */
[----:B------:R-:W-:-:S05]  /*5b10*/  F2FP.TF32.F32.PACK_B R3, R3 ;  /* 0x00000003ff03723e */ /* 0x000fca00024050ff */
[----:B------:R0:W-:Y:S01]  /*5b20*/  @P3 STG.E desc[UR36][R8.64+0x40], R3 ;  /* 0x0000400308003986 */ /* 0x0001e2000c101924 */
[----:B------:R-:W-:Y:S05]  /*5b30*/  @!P2 BRA `(.L_x_175) ;  /* 0x000000000004a947 */ /* 0x000fea0003800000 */
[----:B------:R0:W5:Y:S02]  /*5b40*/  LDG.E.LTC128B R172, desc[UR36][R10.64+0x44] ;  /* 0x000044240aac7981 */ /* 0x000164000c1e1920 */
.L_x_175:
[----:B------:R-:W-:Y:S05]  /*5b50*/  BSYNC B1 ;  /* 0x0000000000017941 */ /* 0x000fea0003800000 */
.L_x_174:
        /* <DEDUP_REMOVED lines=9> */
.L_x_177:
[----:B------:R-:W-:Y:S05]  /*5bf0*/  BSYNC B1 ;  /* 0x0000000000017941 */ /* 0x000fea0003800000 */
.L_x_176:
        /* <DEDUP_REMOVED lines=9> */
.L_x_179:
[----:B------:R-:W-:Y:S05]  /*5c90*/  BSYNC B1 ;  /* 0x0000000000017941 */ /* 0x000fea0003800000 */
.L_x_178:
        /* <DEDUP_REMOVED lines=9> */
.L_x_181:
[----:B------:R-:W-:Y:S05]  /*5d30*/  BSYNC B1 ;  /* 0x0000000000017941 */ /* 0x000fea0003800000 */
.L_x_180:
        /* <DEDUP_REMOVED lines=9> */
.L_x_183:
[----:B------:R-:W-:Y:S05]  /*5dd0*/  BSYNC B1 ;  /* 0x0000000000017941 */ /* 0x000fea0003800000 */
.L_x_182:
        /* <DEDUP_REMOVED lines=9> */
.L_x_185:
[----:B------:R-:W-:Y:S05]  /*5e70*/  BSYNC B1 ;  /* 0x0000000000017941 */ /* 0x000fea0003800000 */
.L_x_184:
        /* <DEDUP_REMOVED lines=9> */
.L_x_187:
[----:B------:R-:W-:Y:S05]  /*5f10*/  BSYNC B1 ;  /* 0x0000000000017941 */ /* 0x000fea0003800000 */
.L_x_186:
        /* <DEDUP_REMOVED lines=9> */
.L_x_189:
[----:B------:R-:W-:Y:S05]  /*5fb0*/  BSYNC B1 ;  /* 0x0000000000017941 */ /* 0x000fea0003800000 */
.L_x_188:
        /* <DEDUP_REMOVED lines=9> */
.L_x_191:
[----:B------:R-:W-:Y:S05]  /*6050*/  BSYNC B1 ;  /* 0x0000000000017941 */ /* 0x000fea0003800000 */
.L_x_190:
        /* <DEDUP_REMOVED lines=9> */
.L_x_193:
[----:B------:R-:W-:Y:S05]  /*60f0*/  BSYNC B1 ;  /* 0x0000000000017941 */ /* 0x000fea0003800000 */
.L_x_192:
        /* <DEDUP_REMOVED lines=9> */
.L_x_195:
[----:B------:R-:W-:Y:S05]  /*6190*/  BSYNC B1 ;  /* 0x0000000000017941 */ /* 0x000fea0003800000 */
.L_x_194:
        /* <DEDUP_REMOVED lines=9> */
.L_x_197:
[----:B------:R-:W-:Y:S05]  /*6230*/  BSYNC B1 ;  /* 0x0000000000017941 */ /* 0x000fea0003800000 */
.L_x_196:
        /* <DEDUP_REMOVED lines=9> */
.L_x_199:
[----:B------:R-:W-:Y:S05]  /*62d0*/  BSYNC B1 ;  /* 0x0000000000017941 */ /* 0x000fea0003800000 */
.L_x_198:
        /* <DEDUP_REMOVED lines=9> */
.L_x_201:
[----:B------:R-:W-:Y:S05]  /*6370*/  BSYNC B1 ;  /* 0x0000000000017941 */ /* 0x000fea0003800000 */
.L_x_200:
        /* <DEDUP_REMOVED lines=9> */
.L_x_203:
[----:B------:R-:W-:Y:S05]  /*6410*/  BSYNC B1 ;  /* 0x0000000000017941 */ /* 0x000fea0003800000 */
.L_x_202:
        /* <DEDUP_REMOVED lines=9> */
.L_x_205:
[----:B------:R-:W-:Y:S05]  /*64b0*/  BSYNC B1 ;  /* 0x0000000000017941 */ /* 0x000fea0003800000 */
.L_x_204:
        /* <DEDUP_REMOVED lines=9> */
.L_x_207:
[----:B------:R-:W-:Y:S05]  /*6550*/  BSYNC B1 ;  /* 0x0000000000017941 */ /* 0x000fea0003800000 */
.L_x_206:
        /* <DEDUP_REMOVED lines=9> */
.L_x_209:
[----:B------:R-:W-:Y:S05]  /*65f0*/  BSYNC B1 ;  /* 0x0000000000017941 */ /* 0x000fea0003800000 */
.L_x_208:
        /* <DEDUP_REMOVED lines=9> */
.L_x_211:
[----:B------:R-:W-:Y:S05]  /*6690*/  BSYNC B1 ;  /* 0x0000000000017941 */ /* 0x000fea0003800000 */
.L_x_210:
        /* <DEDUP_REMOVED lines=9> */
.L_x_213:
[----:B------:R-:W-:Y:S05]  /*6730*/  BSYNC B1 ;  /* 0x0000000000017941 */ /* 0x000fea0003800000 */
.L_x_212:
        /* <DEDUP_REMOVED lines=9> */
.L_x_215:
[----:B------:R-:W-:Y:S05]  /*67d0*/  BSYNC B1 ;  /* 0x0000000000017941 */ /* 0x000fea0003800000 */
.L_x_214:
        /* <DEDUP_REMOVED lines=9> */
.L_x_217:
[----:B------:R-:W-:Y:S05]  /*6870*/  BSYNC B1 ;  /* 0x0000000000017941 */ /* 0x000fea0003800000 */
.L_x_216:
        /* <DEDUP_REMOVED lines=9> */
.L_x_219:
[----:B------:R-:W-:Y:S05]  /*6910*/  BSYNC B1 ;  /* 0x0000000000017941 */ /* 0x000fea0003800000 */
.L_x_218:
        /* <DEDUP_REMOVED lines=9> */
.L_x_221:
[----:B------:R-:W-:Y:S05]  /*69b0*/  BSYNC B1 ;  /* 0x0000000000017941 */ /* 0x000fea0003800000 */
.L_x_220:
        /* <DEDUP_REMOVED lines=9> */
.L_x_223:
[----:B------:R-:W-:Y:S05]  /*6a50*/  BSYNC B1 ;  /* 0x0000000000017941 */ /* 0x000fea0003800000 */
.L_x_222:
        /* <DEDUP_REMOVED lines=9> */
.L_x_225:
[----:B------:R-:W-:Y:S05]  /*6af0*/  BSYNC B1 ;  /* 0x0000000000017941 */ /* 0x000fea0003800000 */
.L_x_224:
        /* <DEDUP_REMOVED lines=9> */
.L_x_227:
[----:B------:R-:W-:Y:S05]  /*6b90*/  BSYNC B1 ;  /* 0x0000000000017941 */ /* 0x000fea0003800000 */
.L_x_226:
        /* <DEDUP_REMOVED lines=9> */
.L_x_229:
[----:B------:R-:W-:Y:S05]  /*6c30*/  BSYNC B1 ;  /* 0x0000000000017941 */ /* 0x000fea0003800000 */
.L_x_228:
        /* <DEDUP_REMOVED lines=9> */
.L_x_231:
[----:B------:R-:W-:Y:S05]  /*6cd0*/  BSYNC B1 ;  /* 0x0000000000017941 */ /* 0x000fea0003800000 */
.L_x_230:
        /* <DEDUP_REMOVED lines=9> */
.L_x_233:
[----:B------:R-:W-:Y:S05]  /*6d70*/  BSYNC B1 ;  /* 0x0000000000017941 */ /* 0x000fea0003800000 */
.L_x_232:
        /* <DEDUP_REMOVED lines=9> */
.L_x_235:
[----:B------:R-:W-:Y:S05]  /*6e10*/  BSYNC B1 ;  /* 0x0000000000017941 */ /* 0x000fea0003800000 */
.L_x_234:
        /* <DEDUP_REMOVED lines=9> */
.L_x_237:
[----:B------:R-:W-:Y:S05]  /*6eb0*/  BSYNC B1 ;  /* 0x0000000000017941 */ /* 0x000fea0003800000 */
.L_x_236:
        /* <DEDUP_REMOVED lines=9> */
.L_x_239:
[----:B------:R-:W-:Y:S05]  /*6f50*/  BSYNC B1 ;  /* 0x0000000000017941 */ /* 0x000fea0003800000 */
.L_x_238:
        /* <DEDUP_REMOVED lines=9> */
.L_x_241:
[----:B------:R-:W-:Y:S05]  /*6ff0*/  BSYNC B1 ;  /* 0x0000000000017941 */ /* 0x000fea0003800000 */
.L_x_240:
        /* <DEDUP_REMOVED lines=9> */
.L_x_243:
[----:B------:R-:W-:Y:S05]  /*7090*/  BSYNC B1 ;  /* 0x0000000000017941 */ /* 0x000fea0003800000 */
.L_x_242:
        /* <DEDUP_REMOVED lines=9> */
.L_x_245:
[----:B------:R-:W-:Y:S05]  /*7130*/  BSYNC B1 ;  /* 0x0000000000017941 */ /* 0x000fea0003800000 */
.L_x_244:
        /* <DEDUP_REMOVED lines=9> */
.L_x_247:
[----:B------:R-:W-:Y:S05]  /*71d0*/  BSYNC B1 ;  /* 0x0000000000017941 */ /* 0x000fea0003800000 */
.L_x_246:
        /* <DEDUP_REMOVED lines=9> */
.L_x_249:
[----:B------:R-:W-:Y:S05]  /*7270*/  BSYNC B1 ;  /* 0x0000000000017941 */ /* 0x000fea0003800000 */
.L_x_248:
        /* <DEDUP_REMOVED lines=9> */
.L_x_251:
[----:B------:R-:W-:Y:S05]  /*7310*/  BSYNC B1 ;  /* 0x0000000000017941 */ /* 0x000fea0003800000 */
.L_x_250:
        /* <DEDUP_REMOVED lines=9> */
.L_x_253:
[----:B------:R-:W-:Y:S05]  /*73b0*/  BSYNC B1 ;  /* 0x0000000000017941 */ /* 0x000fea0003800000 */
.L_x_252:
        /* <DEDUP_REMOVED lines=9> */
.L_x_255:
[----:B------:R-:W-:Y:S05]  /*7450*/  BSYNC B1 ;  /* 0x0000000000017941 */ /* 0x000fea0003800000 */
.L_x_254:
        /* <DEDUP_REMOVED lines=9> */
.L_x_257:
[----:B------:R-:W-:Y:S05]  /*74f0*/  BSYNC B1 ;  /* 0x0000000000017941 */ /* 0x000fea0003800000 */
.L_x_256:
        /* <DEDUP_REMOVED lines=9> */
.L_x_259:
[----:B------:R-:W-:Y:S05]  /*7590*/  BSYNC B1 ;  /* 0x0000000000017941 */ /* 0x000fea0003800000 */
.L_x_258:
        /* <DEDUP_REMOVED lines=9> */
.L_x_261:
[----:B------:R-:W-:Y:S05]  /*7630*/  BSYNC B1 ;  /* 0x0000000000017941 */ /* 0x000fea0003800000 */
.L_x_260:
        /* <DEDUP_REMOVED lines=9> */
.L_x_263:
[----:B------:R-:W-:Y:S05]  /*76d0*/  BSYNC B1 ;  /* 0x0000000000017941 */ /* 0x000fea0003800000 */
.L_x_262:
        /* <DEDUP_REMOVED lines=9> */
.L_x_265:
[----:B------:R-:W-:Y:S05]  /*7770*/  BSYNC B1 ;  /* 0x0000000000017941 */ /* 0x000fea0003800000 */
.L_x_264:
        /* <DEDUP_REMOVED lines=9> */
.L_x_267:
[----:B------:R-:W-:Y:S05]  /*7810*/  BSYNC B1 ;  /* 0x0000000000017941 */ /* 0x000fea0003800000 */
.L_x_266:
        /* <DEDUP_REMOVED lines=9> */
.L_x_269:
[----:B------:R-:W-:Y:S05]  /*78b0*/  BSYNC B1 ;  /* 0x0000000000017941 */ /* 0x000fea0003800000 */
.L_x_268:
        /* <DEDUP_REMOVED lines=9> */
.L_x_271:
[----:B------:R-:W-:Y:S05]  /*7950*/  BSYNC B1 ;  /* 0x0000000000017941 */ /* 0x000fea0003800000 */
.L_x_270:
        /* <DEDUP_REMOVED lines=9> */
.L_x_273:
[----:B------:R-:W-:Y:S05]  /*79f0*/  BSYNC B1 ;  /* 0x0000000000017941 */ /* 0x000fea0003800000 */
.L_x_272:
        /* <DEDUP_REMOVED lines=9> */
.L_x_275:
[----:B------:R-:W-:Y:S05]  /*7a90*/  BSYNC B1 ;  /* 0x0000000000017941 */ /* 0x000fea0003800000 */
.L_x_274:
[----:B0-23-5:R-:W-:Y:S01]  /*7aa0*/  LOP3.LUT R4, R172, 0xffffe000, RZ, 0xc0, !PT ;  /* 0xffffe000ac047812 */ /* 0x02dfe200078ec0ff */
        /* <DEDUP_REMOVED lines=8> */
.L_x_277:
[----:B------:R-:W-:Y:S05]  /*7b30*/  BSYNC B1 ;  /* 0x0000000000017941 */ /* 0x000fea0003800000 */
.L_x_276:
[----:B-----5:R-:W-:Y:S01]  /*7b40*/  LOP3.LUT R4, R172, 0xffffe000, RZ, 0xc0, !PT ;  /* 0xffffe000ac047812 */ /* 0x020fe200078ec0ff */
[----:B------:R-:W-:Y:S01]  /*7b50*/  @P2 IMAD.MOV.U32 R5, RZ, RZ, R9 ;  /* 0x000000ffff052224 */ /* 0x000fe200078e0009 */
[----:B------:R-:W-:Y:S01]  /*7b60*/  ISETP.GT.AND P1, PT, R0, 0x79, P1 ;  /* 0x000000790000780c */ /* 0x000fe20000f24270 */
[----:B------:R-:W-:Y:S02]  /*7b70*/  BSSY B1, `(.L_x_278) ;  /* 0x0000008000017945 */ /* 0x000fe40003800000 */
[----:B------:R-:W-:Y:S01]  /*7b80*/  FMUL R3, R4, R155 ;  /* 0x0000009b04037220 */ /* 0x000fe20000400000 */
[----:B------:R-:W-:-:S03]  /*7b90*/  @P2 IMAD.MOV.U32 R4, RZ, RZ, R8 ;  /* 0x000000ffff042224 */ /* 0x000fc600078e0008 */
[----:B------:R-:W-:-:S05]  /*7ba0*/  FFMA R3, R86, R154, R3 ;  /* 0x0000009a56037223 */ /* 0x000fca0000000003 */
[----:B------:R-:W-:-:S05]  /*7bb0*/  F2FP.TF32.F32.PACK_B R3, R3 ;  /* 0x00000003ff03723e */ /* 0x000fca00024050ff */
[----:B------:R3:W-:Y:S01]  /*7bc0*/  @P2 STG.E desc[UR36][R4.64+0x1e0], R3 ;  /* 0x0001e00304002986 */ /* 0x0007e2000c101924 */
[----:B------:R-:W-:Y:S05]  /*7bd0*/  @!P1 BRA `(.L_x_279) ;  /* 0x0000000000049947 */ /* 0x000fea0003800000 */
[----:B------:R0:W5:Y:S02]  /*7be0*/  LDG.E.LTC128B R172, desc[UR36][R10.64+0x1e4] ;  /* 0x0001e4240aac7981 */ /* 0x000164000c1e1920 */
.L_x_279:
[----:B------:R-:W-:Y:S05]  /*7bf0*/  BSYNC B1 ;  /* 0x0000000000017941 */ /* 0x000fea0003800000 */
.L_x_278:
[----:B------:R-:W-:Y:S05]  /*7c00*/  @!P1 BRA `(.L_x_280) ;  /* 0x00000024003c9947 */ /* 0x000fea0003800000 */
[----:B-----5:R-:W-:-:S05]  /*7c10*/  LOP3.LUT R172, R172, 0xffffe000, RZ, 0xc0, !PT ;  /* 0xffffe000acac7812 */ /* 0x020fca00078ec0ff */
[----:B------:R-:W-:-:S04]  /*7c20*/  FMUL R172, R172, R155 ;  /* 0x0000009bacac7220 */ /* 0x000fc80000400000 */
[----:B------:R-:W-:-:S05]  /*7c30*/  FFMA R87, R87, R154, R172 ;  /* 0x0000009a57577223 */ /* 0x000fca00000000ac */
[----:B------:R-:W-:-:S05]  /*7c40*/  F2FP.TF32.F32.PACK_B R87, R87 ;  /* 0x00000057ff57723e */ /* 0x000fca00024050ff */
[----:B------:R0:W-:Y:S01]  /*7c50*/  STG.E desc[UR36][R8.64+0x1e4], R87 ;  /* 0x0001e45708007986 */ /* 0x0001e2000c101924 */
[----:B------:R-:W-:Y:S05]  /*7c60*/  BRA `(.L_x_280) ;  /* 0x0000002400247947 */ /* 0x000fea0003800000 */
.L_x_29:
[----:B------:R-:W-:Y:S01]  /*7c70*/  ULDC.64 UR4, c[0x0][0x5c0] ;  /* 0x0001700000047ab9 */ /* 0x000fe20000000a00 */
[-C--:B------:R-:W-:Y:S01]  /*7c80*/  FMUL R15, R88, R154.reuse ;  /* 0x0000009a580f7220 */ /* 0x080fe20000400000 */
[----:B------:R-:W-:Y:S01]  /*7c90*/  LEA R6, P0, R168, UR4, 0x2 ;  /* 0x00000004a8067c11 */ /* 0x000fe2000f8010ff */
[----:B------:R-:W-:Y:S01]  /*7ca0*/  IMAD.SHL.U32 R11, R4, 0x20, RZ ;  /* 0x00000020040b7824 */ /* 0x000fe200078e00ff */
[----:B------:R-:W-:Y:S01]  /*7cb0*/  ISETP.GT.AND P5, PT, R0, 0x1, P3 ;  /* 0x000000010000780c */ /* 0x000fe20001fa4270 */
[-C--:B------:R-:W-:Y:S01]  /*7cc0*/  FMUL R89, R89, R154.reuse ;  /* 0x0000009a59597220 */ /* 0x080fe20000400000 */
[----:B------:R-:W-:Y:S01]  /*7cd0*/  LEA.HI.X R7, R168, UR5, R171, 0x2, P0 ;  /* 0x00000005a8077c11 */ /* 0x000fe200080f14ab */
[-C--:B------:R-:W-:Y:S01]  /*7ce0*/  FMUL R21, R90, R154.reuse ;  /* 0x0000009a5a157220 */ /* 0x080fe20000400000 */
[----:B------:R-:W-:Y:S01]  /*7cf0*/  ISETP.GT.AND P0, PT, R3, 0x8, PT ;  /* 0x000000080300780c */ /* 0x000fe20003f04270 */
[-C--:B------:R-:W-:Y:S01]  /*7d00*/  FMUL R91, R91, R154.reuse ;  /* 0x0000009a5b5b7220 */ /* 0x080fe20000400000 */
[----:B------:R-:W-:Y:S01]  /*7d10*/  F2FP.TF32.F32.PACK_B R15, R15 ;  /* 0x0000000fff0f723e */ /* 0x000fe200024050ff */
[-C--:B------:R-:W-:Y:S01]  /*7d20*/  FMUL R93, R93, R154.reuse ;  /* 0x0000009a5d5d7220 */ /* 0x080fe20000400000 */
[----:B------:R-:W-:Y:S01]  /*7d30*/  ISETP.GT.AND P1, PT, R0, RZ, P0 ;  /* 0x000000ff0000720c */ /* 0x000fe20000724270 */
[-C--:B------:R-:W-:Y:S01]  /*7d40*/  FMUL R23, R94, R154.reuse ;  /* 0x0000009a5e177220 */ /* 0x080fe20000400000 */
[----:B------:R-:W-:Y:S01]  /*7d50*/  ISETP.GT.AND P4, PT, R0, 0x1, P0 ;  /* 0x000000010000780c */ /* 0x000fe20000784270 */
[----:B------:R0:W-:Y:S01]  /*7d60*/  @P2 STG.E desc[UR36][R6.64], R15 ;  /* 0x0000000f06002986 */ /* 0x0001e2000c101924 */
[----:B------:R-:W-:Y:S01]  /*7d70*/  SHF.L.U64.HI R9, R4, 0x5, R5 ;  /* 0x0000000504097819 */ /* 0x000fe20000010205 */
[----:B------:R-:W-:Y:S01]  /*7d80*/  FMUL R95, R95, R154 ;  /* 0x0000009a5f5f7220 */ /* 0x000fe20000400000 */
[----:B------:R-:W-:Y:S01]  /*7d90*/  IADD3 R12, P2, R11, R6, RZ ;  /* 0x000000060b0c7210 */ /* 0x000fe20007f5e0ff */
[-C--:B------:R-:W-:Y:S01]  /*7da0*/  FMUL R97, R97, R154.reuse ;  /* 0x0000009a61617220 */ /* 0x080fe20000400000 */
[----:B------:R-:W-:Y:S01]  /*7db0*/  F2FP.TF32.F32.PACK_B R89, R89 ;  /* 0x00000059ff59723e */ /* 0x000fe200024050ff */
[-C--:B------:R-:W-:Y:S01]  /*7dc0*/  FMUL R99, R99, R154.reuse ;  /* 0x0000009a63637220 */ /* 0x080fe20000400000 */
[----:B------:R-:W-:Y:S01]  /*7dd0*/  F2FP.TF32.F32.PACK_B R21, R21 ;  /* 0x00000015ff15723e */ /* 0x000fe200024050ff */
[----:B------:R-:W-:Y:S01]  /*7de0*/  IMAD.X R13, R9, 0x1, R7, P2 ;  /* 0x00000001090d7824 */ /* 0x000fe200010e0607 */
[----:B------:R-:W-:Y:S01]  /*7df0*/  F2FP.TF32.F32.PACK_B R91, R91 ;  /* 0x0000005bff5b723e */ /* 0x000fe200024050ff */
[----:B------:R-:W-:Y:S01]  /*7e00*/  @P5 STG.E desc[UR36][R6.64+0x4], R89 ;  /* 0x0000045906005986 */ /* 0x000fe2000c101924 */
[----:B------:R-:W-:Y:S01]  /*7e10*/  ISETP.GT.AND P5, PT, R0, 0x8, P3 ;  /* 0x000000080000780c */ /* 0x000fe20001fa4270 */
[-C--:B0-----:R-:W-:Y:S01]  /*7e20*/  FMUL R15, R92, R154.reuse ;  /* 0x0000009a5c0f7220 */ /* 0x081fe20000400000 */
[C---:B------:R-:W-:Y:S01]  /*7e30*/  ISETP.GT.AND P2, PT, R0.reuse, 0x9, P3 ;  /* 0x000000090000780c */ /* 0x040fe20001f44270 */
[----:B------:R0:W-:Y:S01]  /*7e40*/  @P1 STG.E desc[UR36][R12.64], R21 ;  /* 0x000000150c001986 */ /* 0x0001e2000c101924 */
[C---:B------:R-:W-:Y:S01]  /*7e50*/  ISETP.GT.AND P1, PT, R0.reuse, 0x8, P0 ;  /* 0x000000080000780c */ /* 0x040fe20000724270 */
[-C--:B------:R-:W-:Y:S01]  /*7e60*/  FMUL R101, R101, R154.reuse ;  /* 0x0000009a65657220 */ /* 0x080fe20000400000 */
[----:B------:R-:W-:Y:S01]  /*7e70*/  F2FP.TF32.F32.PACK_B R15, R15 ;  /* 0x0000000fff0f723e */ /* 0x000fe200024050ff */
[----:B------:R-:W-:Y:S01]  /*7e80*/  @P4 STG.E desc[UR36][R12.64+0x4], R91 ;  /* 0x0000045b0c004986 */ /* 0x000fe2000c101924 */
[----:B------:R-:W-:Y:S01]  /*7e90*/  ISETP.GT.AND P4, PT, R0, 0x9, P0 ;  /* 0x000000090000780c */ /* 0x000fe20000784270 */
[-C--:B------:R-:W-:Y:S01]  /*7ea0*/  FMUL R103, R103, R154.reuse ;  /* 0x0000009a67677220 */ /* 0x080fe20000400000 */
[----:B------:R-:W-:Y:S01]  /*7eb0*/  F2FP.TF32.F32.PACK_B R93, R93 ;  /* 0x0000005dff5d723e */ /* 0x000fe200024050ff */
[-C--:B------:R-:W-:Y:S01]  /*7ec0*/  FMUL R105, R105, R154.reuse ;  /* 0x0000009a69697220 */ /* 0x080fe20000400000 */
[----:B------:R-:W-:Y:S01]  /*7ed0*/  F2FP.TF32.F32.PACK_B R23, R23 ;  /* 0x00000017ff17723e */ /* 0x000fe200024050ff */
[----:B------:R1:W-:Y:S01]  /*7ee0*/  @P5 STG.E desc[UR36][R6.64+0x20], R15 ;  /* 0x0000200f06005986 */ /* 0x0003e2000c101924 */
[----:B------:R-:W-:Y:S01]  /*7ef0*/  F2FP.TF32.F32.PACK_B R95, R95 ;  /* 0x0000005fff5f723e */ /* 0x000fe200024050ff */
[-C--:B0-----:R-:W-:Y:S01]  /*7f00*/  FMUL R21, R96, R154.reuse ;  /* 0x0000009a60157220 */ /* 0x081fe20000400000 */
[C---:B------:R-:W-:Y:S01]  /*7f10*/  ISETP.GT.AND P5, PT, R0.reuse, 0x10, P3 ;  /* 0x000000100000780c */ /* 0x040fe20001fa4270 */
[----:B------:R-:W-:Y:S01]  /*7f20*/  @P2 STG.E desc[UR36][R6.64+0x24], R93 ;  /* 0x0000245d06002986 */ /* 0x000fe2000c101924 */
[C---:B------:R-:W-:Y:S01]  /*7f30*/  ISETP.GT.AND P2, PT, R0.reuse, 0x11, P3 ;  /* 0x000000110000780c */ /* 0x040fe20001f44270 */
[-C--:B------:R-:W-:Y:S01]  /*7f40*/  FMUL R107, R107, R154.reuse ;  /* 0x0000009a6b6b7220 */ /* 0x080fe20000400000 */
[----:B------:R-:W-:Y:S01]  /*7f50*/  F2FP.TF32.F32.PACK_B R21, R21 ;  /* 0x00000015ff15723e */ /* 0x000fe200024050ff */
[----:B------:R0:W-:Y:S01]  /*7f60*/  @P1 STG.E desc[UR36][R12.64+0x20], R23 ;  /* 0x000020170c001986 */ /* 0x0001e2000c101924 */
[C---:B------:R-:W-:Y:S01]  /*7f70*/  ISETP.GT.AND P1, PT, R0.reuse, 0x10, P0 ;  /* 0x000000100000780c */ /* 0x040fe20000724270 */
[-C--:B------:R-:W-:Y:S01]  /*7f80*/  FMUL R109, R109, R154.reuse ;  /* 0x0000009a6d6d7220 */ /* 0x080fe20000400000 */
[----:B------:R-:W-:Y:S01]  /*7f90*/  F2FP.TF32.F32.PACK_B R97, R97 ;  /* 0x00000061ff61723e */ /* 0x000fe200024050ff */
[----:B------:R-:W-:Y:S01]  /*7fa0*/  @P4 STG.E desc[UR36][R12.64+0x24], R95 ;  /* 0x0000245f0c004986 */ /* 0x000fe2000c101924 */
[----:B------:R-:W-:Y:S01]  /*7fb0*/  ISETP.GT.AND P4, PT, R0, 0x11, P0 ;  /* 0x000000110000780c */ /* 0x000fe20000784270 */
[-C--:B-1----:R-:W-:Y:S01]  /*7fc0*/  FMUL R15, R98, R154.reuse ;  /* 0x0000009a620f7220 */ /* 0x082fe20000400000 */
[----:B------:R-:W-:Y:S01]  /*7fd0*/  F2FP.TF32.F32.PACK_B R99, R99 ;  /* 0x00000063ff63723e */ /* 0x000fe200024050ff */
[----:B------:R1:W-:Y:S01]  /*7fe0*/  @P5 STG.E desc[UR36][R6.64+0x40], R21 ;  /* 0x0000401506005986 */ /* 0x0003e2000c101924 */
[C---:B------:R-:W-:Y:S01]  /*7ff0*/  ISETP.GT.AND P5, PT, R0.reuse, 0x18, P3 ;  /* 0x000000180000780c */ /* 0x040fe20001fa4270 */
[-C--:B------:R-:W-:Y:S01]  /*8000*/  FMUL R111, R111, R154.reuse ;  /* 0x0000009a6f6f7220 */ /* 0x080fe20000400000 */
[----:B------:R-:W-:Y:S01]  /*8010*/  F2FP.TF32.F32.PACK_B R15, R15 ;  /* 0x0000000fff0f723e */ /* 0x000fe200024050ff */
[----:B------:R-:W-:Y:S01]  /*8020*/  @P2 STG.E desc[UR36][R6.64+0x44], R97 ;  /* 0x0000446106002986 */ /* 0x000fe2000c101924 */
[----:B------:R-:W-:Y:S01]  /*8030*/  ISETP.GT.AND P2, PT, R0, 0x19, P3 ;  /* 0x000000190000780c */ /* 0x000fe20001f44270 */
[-C--:B0-----:R-:W-:Y:S01]  /*8040*/  FMUL R23, R100, R154.reuse ;  /* 0x0000009a64177220 */ /* 0x081fe20000400000 */
        /* <DEDUP_REMOVED lines=177> */
[----:B------:R-:W-:Y:S01]  /*8b60*/  @P1 STG.E desc[UR36][R12.64+0x1a0], R23 ;  /* 0x0001a0170c001986 */ /* 0x000fe2000c101924 */
        /* <DEDUP_REMOVED lines=11> */
[-C--:B------:R-:W-:Y:S01]  /*8c20*/  FMUL R33, R33, R154.reuse ;  /* 0x0000009a21217220 */ /* 0x080fe20000400000 */
[----:B------:R-:W-:Y:S01]  /*8c30*/  ISETP.GT.AND P3, PT, R0, 0x79, P3 ;  /* 0x000000790000780c */ /* 0x000fe20001f64270 */
[----:B------:R-:W-:Y:S01]  /*8c40*/  @P1 STG.E desc[UR36][R6.64+0x1c4], R145 ;  /* 0x0001c49106001986 */ /* 0x000fe2000c101924 */
[----:B------:R-:W-:Y:S01]  /*8c50*/  ISETP.GT.AND P1, PT, R3, 0x80, PT ;  /* 0x000000800300780c */ /* 0x000fe20003f24270 */
[-C--:B------:R-:W-:Y:S01]  /*8c60*/  FMUL R35, R35, R154.reuse ;  /* 0x0000009a23237220 */ /* 0x080fe20000400000 */
[----:B------:R-:W-:Y:S01]  /*8c70*/  F2FP.TF32.F32.PACK_B R149, R149 ;  /* 0x00000095ff95723e */ /* 0x000fe200024050ff */
[----:B------:R1:W-:Y:S01]  /*8c80*/  @P2 STG.E desc[UR36][R12.64+0x1c0], R15 ;  /* 0x0001c00f0c002986 */ /* 0x0003e2000c101924 */
[----:B------:R-:W-:Y:S01]  /*8c90*/  ISETP.GT.AND P2, PT, R3, 0x88, PT ;  /* 0x000000880300780c */ /* 0x000fe20003f44270 */
[-C--:B------:R-:W-:Y:S01]  /*8ca0*/  FMUL R3, R148, R154.reuse ;  /* 0x0000009a94037220 */ /* 0x080fe20000400000 */
[-C--:B0-----:R-:W-:Y:S01]  /*8cb0*/  FMUL R21, R150, R154.reuse ;  /* 0x0000009a96157220 */ /* 0x081fe20000400000 */
[----:B------:R-:W-:Y:S01]  /*8cc0*/  @P4 STG.E desc[UR36][R12.64+0x1c4], R147 ;  /* 0x0001c4930c004986 */ /* 0x000fe2000c101924 */
[C---:B------:R-:W-:Y:S01]  /*8cd0*/  ISETP.GT.AND P4, PT, R0.reuse, 0x78, P0 ;  /* 0x000000780000780c */ /* 0x040fe20000784270 */
[-C--:B------:R-:W-:Y:S01]  /*8ce0*/  FMUL R37, R37, R154.reuse ;  /* 0x0000009a25257220 */ /* 0x080fe20000400000 */
[----:B------:R-:W-:Y:S01]  /*8cf0*/  ISETP.GT.AND P0, PT, R0, 0x79, P0 ;  /* 0x000000790000780c */ /* 0x000fe20000704270 */
[-C--:B------:R-:W-:Y:S01]  /*8d00*/  FMUL R39, R39, R154.reuse ;  /* 0x0000009a27277220 */ /* 0x080fe20000400000 */
[----:B------:R-:W-:Y:S01]  /*8d10*/  F2FP.TF32.F32.PACK_B R3, R3 ;  /* 0x00000003ff03723e */ /* 0x000fe200024050ff */
[-C--:B------:R-:W-:Y:S01]  /*8d20*/  FMUL R41, R41, R154.reuse ;  /* 0x0000009a29297220 */ /* 0x080fe20000400000 */
[----:B------:R-:W-:Y:S01]  /*8d30*/  F2FP.TF32.F32.PACK_B R21, R21 ;  /* 0x00000015ff15723e */ /* 0x000fe200024050ff */
[C---:B-1----:R-:W-:Y:S01]  /*8d40*/  IMAD.SHL.U32 R15, R4.reuse, 0x200, RZ ;  /* 0x00000200040f7824 */ /* 0x042fe200078e00ff */
[----:B------:R-:W-:Y:S01]  /*8d50*/  F2FP.TF32.F32.PACK_B R151, R151 ;  /* 0x00000097ff97723e */ /* 0x000fe200024050ff */
[----:B------:R0:W-:Y:S01]  /*8d60*/  @P5 STG.E desc[UR36][R6.64+0x1e0], R3 ;  /* 0x0001e00306005986 */ /* 0x0001e2000c101924 */
[----:B------:R-:W-:Y:S01]  /*8d70*/  SHF.L.U64.HI R5, R4, 0x9, R5 ;  /* 0x0000000904057819 */ /* 0x000fe20000010205 */
[----:B------:R-:W-:Y:S01]  /*8d80*/  FMUL R43, R43, R154 ;  /* 0x0000009a2b2b7220 */ /* 0x000fe20000400000 */
[----:B------:R-:W-:Y:S01]  /*8d90*/  F2FP.TF32.F32.PACK_B R25, R25 ;  /* 0x00000019ff19723e */ /* 0x000fe200024050ff */
[----:B------:R-:W-:Y:S01]  /*8da0*/  @P3 STG.E desc[UR36][R6.64+0x1e4], R149 ;  /* 0x0001e49506003986 */ /* 0x000fe2000c101924 */
[----:B------:R-:W-:Y:S01]  /*8db0*/  IADD3 R4, P3, R15, R6, RZ ;  /* 0x000000060f047210 */ /* 0x000fe20007f7e0ff */
[----:B------:R-:W-:Y:S01]  /*8dc0*/  FMUL R45, R45, R154 ;  /* 0x0000009a2d2d7220 */ /* 0x000fe20000400000 */
[----:B------:R-:W-:Y:S01]  /*8dd0*/  F2FP.TF32.F32.PACK_B R27, R27 ;  /* 0x0000001bff1b723e */ /* 0x000fe200024050ff */
[----:B------:R1:W-:Y:S01]  /*8de0*/  @P4 STG.E desc[UR36][R12.64+0x1e0], R21 ;  /* 0x0001e0150c004986 */ /* 0x0003e2000c101924 */
[----:B------:R-:W-:Y:S01]  /*8df0*/  IADD3 R14, P4, P5, R11, R6, R15 ;  /* 0x000000060b0e7210 */ /* 0x000fe20007d9e00f */
[-C--:B------:R-:W-:Y:S01]  /*8e00*/  FMUL R47, R47, R154.reuse ;  /* 0x0000009a2f2f7220 */ /* 0x080fe20000400000 */
[----:B------:R-:W-:Y:S01]  /*8e10*/  F2FP.TF32.F32.PACK_B R29, R29 ;  /* 0x0000001dff1d723e */ /* 0x000fe200024050ff */
[----:B------:R2:W-:Y:S01]  /*8e20*/  @P0 STG.E desc[UR36][R12.64+0x1e4], R151 ;  /* 0x0001e4970c000986 */ /* 0x0005e2000c101924 */
[----:B------:R-:W-:Y:S01]  /*8e30*/  ISETP.GT.AND P0, PT, R0, RZ, P1 ;  /* 0x000000ff0000720c */ /* 0x000fe20000f04270 */
[-C--:B0-----:R-:W-:Y:S01]  /*8e40*/  FMUL R3, R24, R154.reuse ;  /* 0x0000009a18037220 */ /* 0x081fe20000400000 */
[----:B------:R-:W-:Y:S01]  /*8e50*/  IADD3.X R15, R9, R7, R5, P4, P5 ;  /* 0x00000007090f7210 */ /* 0x000fe200027ea405 */
[----:B------:R-:W-:Y:S01]  /*8e60*/  IMAD.X R5, R5, 0x1, R7, P3 ;  /* 0x0000000105057824 */ /* 0x000fe200018e0607 */
[C---:B------:R-:W-:Y:S01]  /*8e70*/  ISETP.GT.AND P5, PT, R0.reuse, 0x1, P1 ;  /* 0x000000010000780c */ /* 0x040fe20000fa4270 */
[-C--:B------:R-:W-:Y:S01]  /*8e80*/  FMUL R49, R49, R154.reuse ;  /* 0x0000009a31317220 */ /* 0x080fe20000400000 */
[----:B------:R-:W-:Y:S01]  /*8e90*/  ISETP.GT.AND P4, PT, R0, RZ, P2 ;  /* 0x000000ff0000720c */ /* 0x000fe20001784270 */
[-C--:B-1----:R-:W-:Y:S01]  /*8ea0*/  FMUL R21, R26, R154.reuse ;  /* 0x0000009a1a157220 */ /* 0x082fe20000400000 */
[----:B------:R-:W-:Y:S01]  /*8eb0*/  F2FP.TF32.F32.PACK_B R3, R3 ;  /* 0x00000003ff03723e */ /* 0x000fe200024050ff */
[----:B------:R-:W-:Y:S01]  /*8ec0*/  FMUL R51, R51, R154 ;  /* 0x0000009a33337220 */ /* 0x000fe20000400000 */
[----:B------:R-:W-:Y:S01]  /*8ed0*/  IADD3 R6, P3, R11, R4, RZ ;  /* 0x000000040b067210 */ /* 0x000fe20007f7e0ff */
[-C--:B--2---:R-:W-:Y:S01]  /*8ee0*/  FMUL R13, R28, R154.reuse ;  /* 0x0000009a1c0d7220 */ /* 0x084fe20000400000 */
[----:B------:R-:W-:Y:S01]  /*8ef0*/  F2FP.TF32.F32.PACK_B R21, R21 ;  /* 0x00000015ff15723e */ /* 0x000fe200024050ff */
[----:B------:R0:W-:Y:S01]  /*8f00*/  @P0 STG.E desc[UR36][R4.64], R3 ;  /* 0x0000000304000986 */ /* 0x0001e2000c101924 */
[C---:B------:R-:W-:Y:S01]  /*8f10*/  ISETP.GT.AND P0, PT, R0.reuse, 0x1, P2 ;  /* 0x000000010000780c */ /* 0x040fe20001704270 */
[--C-:B------:R-:W-:Y:S01]  /*8f20*/  IMAD.X R7, R9, 0x1, R5.reuse, P3 ;  /* 0x0000000109077824 */ /* 0x100fe200018e0605 */
[C---:B------:R-:W-:Y:S01]  /*8f30*/  ISETP.GT.AND P3, PT, R0.reuse, 0x9, P1 ;  /* 0x000000090000780c */ /* 0x040fe20000f64270 */
[----:B------:R-:W-:Y:S01]  /*8f40*/  @P5 STG.E desc[UR36][R4.64+0x4], R25 ;  /* 0x0000041904005986 */ /* 0x000fe2000c101924 */
[----:B------:R-:W-:Y:S01]  /*8f50*/  F2FP.TF32.F32.PACK_B R13, R13 ;  /* 0x0000000dff0d723e */ /* 0x000fe200024050ff */
[----:B------:R-:W-:Y:S01]  /*8f60*/  FMUL R53, R53, R154 ;  /* 0x0000009a35357220 */ /* 0x000fe20000400000 */
[----:B------:R-:W-:Y:S01]  /*8f70*/  IADD3 R8, P5, R11, R4, RZ ;  /* 0x000000040b087210 */ /* 0x000fe20007fbe0ff */
[----:B------:R1:W-:Y:S01]  /*8f80*/  @P4 STG.E desc[UR36][R6.64], R21 ;  /* 0x0000001506004986 */ /* 0x0003e2000c101924 */
[----:B------:R-:W-:Y:S01]  /*8f90*/  ISETP.GT.AND P4, PT, R0, 0x8, P1 ;  /* 0x000000080000780c */ /* 0x000fe20000f84270 */
[-C--:B------:R-:W-:Y:S01]  /*8fa0*/  FMUL R11, R32, R154.reuse ;  /* 0x0000009a200b7220 */ /* 0x080fe20000400000 */
[----:B------:R-:W-:Y:S01]  /*8fb0*/  F2FP.TF32.F32.PACK_B R31, R31 ;  /* 0x0000001fff1f723e */ /* 0x000fe200024050ff */
[-C--:B0-----:R-:W-:Y:S01]  /*8fc0*/  FMUL R3, R30, R154.reuse ;  /* 0x0000009a1e037220 */ /* 0x081fe20000400000 */
[----:B------:R-:W-:Y:S01]  /*8fd0*/  IMAD.X R9, R9, 0x1, R5, P5 ;  /* 0x0000000109097824 */ /* 0x000fe200028e0605 */
[----:B------:R-:W-:Y:S01]  /*8fe0*/  @P0 STG.E desc[UR36][R6.64+0x4], R27 ;  /* 0x0000041b06000986 */ /* 0x000fe2000c101924 */
[C---:B------:R-:W-:Y:S01]  /*8ff0*/  ISETP.GT.AND P0, PT, R0.reuse, 0x8, P2 ;  /* 0x000000080000780c */ /* 0x040fe20001704270 */
[-C--:B------:R-:W-:Y:S01]  /*9000*/  FMUL R55, R55, R154.reuse ;  /* 0x0000009a37377220 */ /* 0x080fe20000400000 */
[----:B------:R-:W-:Y:S01]  /*9010*/  F2FP.TF32.F32.PACK_B R3, R3 ;  /* 0x00000003ff03723e */ /* 0x000fe200024050ff */
[----:B------:R-:W-:Y:S01]  /*9020*/  @P3 STG.E desc[UR36][R4.64+0x24], R29 ;  /* 0x0000241d04003986 */ /* 0x000fe2000c101924 */
[----:B------:R-:W-:Y:S01]  /*9030*/  ISETP.GT.AND P5, PT, R0, 0x10, P1 ;  /* 0x000000100000780c */ /* 0x000fe20000fa4270 */
[-C--:B-1----:R-:W-:Y:S01]  /*9040*/  FMUL R21, R36, R154.reuse ;  /* 0x0000009a24157220 */ /* 0x082fe20000400000 */
[C---:B------:R-:W-:Y:S01]  /*9050*/  ISETP.GT.AND P3, PT, R0.reuse, 0x11, P1 ;  /* 0x000000110000780c */ /* 0x040fe20000f64270 */
[----:B------:R0:W-:Y:S01]  /*9060*/  @P4 STG.E desc[UR36][R4.64+0x20], R13 ;  /* 0x0000200d04004986 */ /* 0x0001e2000c101924 */
[C---:B------:R-:W-:Y:S01]  /*9070*/  ISETP.GT.AND P4, PT, R0.reuse, 0x9, P2 ;  /* 0x000000090000780c */ /* 0x040fe20001784270 */
[-C--:B------:R-:W-:Y:S01]  /*9080*/  FMUL R57, R57, R154.reuse ;  /* 0x0000009a39397220 */ /* 0x080fe20000400000 */
[----:B------:R-:W-:Y:S01]  /*9090*/  F2FP.TF32.F32.PACK_B R11, R11 ;  /* 0x0000000bff0b723e */ /* 0x000fe200024050ff */
[-C--:B------:R-:W-:Y:S01]  /*90a0*/  FMUL R59, R59, R154.reuse ;  /* 0x0000009a3b3b7220 */ /* 0x080fe20000400000 */
[----:B------:R-:W-:Y:S01]  /*90b0*/  F2FP.TF32.F32.PACK_B R33, R33 ;  /* 0x00000021ff21723e */ /* 0x000fe200024050ff */
[----:B------:R1:W-:Y:S01]  /*90c0*/  @P0 STG.E desc[UR36][R8.64+0x20], R3 ;  /* 0x0000200308000986 */ /* 0x0003e2000c101924 */
[----:B------:R-:W-:Y:S01]  /*90d0*/  ISETP.GT.AND P0, PT, R0, 0x10, P2 ;  /* 0x000000100000780c */ /* 0x000fe20001704270 */
[-C--:B------:R-:W-:Y:S01]  /*90e0*/  FMUL R61, R61, R154.reuse ;  /* 0x0000009a3d3d7220 */ /* 0x080fe20000400000 */
[----:B------:R-:W-:Y:S01]  /*90f0*/  F2FP.TF32.F32.PACK_B R35, R35 ;  /* 0x00000023ff23723e */ /* 0x000fe200024050ff */
[-C--:B------:R-:W-:Y:S01]  /*9100*/  FMUL R63, R63, R154.reuse ;  /* 0x0000009a3f3f7220 */ /* 0x080fe20000400000 */
[----:B------:R-:W-:Y:S01]  /*9110*/  F2FP.TF32.F32.PACK_B R21, R21 ;  /* 0x00000015ff15723e */ /* 0x000fe200024050ff */
[-C--:B0-----:R-:W-:Y:S01]  /*9120*/  FMUL R13, R34, R154.reuse ;  /* 0x0000009a220d7220 */ /* 0x081fe20000400000 */
[----:B------:R-:W-:Y:S01]  /*9130*/  F2FP.TF32.F32.PACK_B R37, R37 ;  /* 0x00000025ff25723e */ /* 0x000fe200024050ff */
[----:B------:R-:W-:Y:S01]  /*9140*/  @P4 STG.E desc[UR36][R14.64+0x24], R31 ;  /* 0x0000241f0e004986 */ /* 0x000fe2000c101924 */
[C---:B------:R-:W-:Y:S01]  /*9150*/  ISETP.GT.AND P4, PT, R0.reuse, 0x11, P2 ;  /* 0x000000110000780c */ /* 0x040fe20001784270 */
[----:B------:R-:W-:Y:S01]  /*9160*/  FMUL R65, R65, R154 ;  /* 0x0000009a41417220 */ /* 0x000fe20000400000 */
[----:B------:R-:W-:Y:S01]  /*9170*/  F2FP.TF32.F32.PACK_B R13, R13 ;  /* 0x0000000dff0d723e */ /* 0x000fe200024050ff */
[----:B------:R0:W-:Y:S01]  /*9180*/  @P5 STG.E desc[UR36][R4.64+0x40], R11 ;  /* 0x0000400b04005986 */ /* 0x0001e2000c101924 */
[----:B------:R-:W-:Y:S01]  /*9190*/  ISETP.GT.AND P5, PT, R0, 0x18, P1 ;  /* 0x000000180000780c */ /* 0x000fe20000fa4270 */
[----:B------:R-:W-:-:S02]  /*91a0*/  @P0 IMAD.MOV.U32 R6, RZ, RZ, R14 ;  /* 0x000000ffff060224 */ /* 0x000fc400078e000e */
[-C--:B-1----:R-:W-:Y:S01]  /*91b0*/  FMUL R3, R38, R154.reuse ;  /* 0x0000009a26037220 */ /* 0x082fe20000400000 */
[--C-:B------:R-:W-:Y:S01]  /*91c0*/  @P0 IMAD.MOV.U32 R7, RZ, RZ, R15.reuse ;  /* 0x000000ffff070224 */ /* 0x100fe200078e000f */
[----:B------:R-:W-:Y:S01]  /*91d0*/  @P3 STG.E desc[UR36][R4.64+0x44], R33 ;  /* 0x0000442104003986 */ /* 0x000fe2000c101924 */
[----:B------:R-:W-:Y:S01]  /*91e0*/  ISETP.GT.AND P3, PT, R0, 0x19, P1 ;  /* 0x000000190000780c */ /* 0x000fe20000f64270 */
[-C--:B------:R-:W-:Y:S01]  /*91f0*/  FMUL R9, R40, R154.reuse ;  /* 0x0000009a28097220 */ /* 0x080fe20000400000 */
[----:B------:R-:W-:Y:S01]  /*9200*/  F2FP.TF32.F32.PACK_B R3, R3 ;  /* 0x00000003ff03723e */ /* 0x000fe200024050ff */
[----:B------:R1:W-:Y:S01]  /*9210*/  @P0 STG.E desc[UR36][R6.64+0x40], R13 ;  /* 0x0000400d06000986 */ /* 0x0003e2000c101924 */
[----:B------:R-:W-:Y:S01]  /*9220*/  ISETP.GT.AND P0, PT, R0, 0x18, P2 ;  /* 0x000000180000780c */ /* 0x000fe20001704270 */
[-C--:B------:R-:W-:Y:S01]  /*9230*/  FMUL R67, R67, R154.reuse ;  /* 0x0000009a43437220 */ /* 0x080fe20000400000 */
[----:B------:R-:W-:Y:S01]  /*9240*/  F2FP.TF32.F32.PACK_B R39, R39 ;  /* 0x00000027ff27723e */ /* 0x000fe200024050ff */
[-C--:B0-----:R-:W-:Y:S01]  /*9250*/  FMUL R11, R42, R154.reuse ;  /* 0x0000009a2a0b7220 */ /* 0x081fe20000400000 */
[----:B------:R-:W-:Y:S01]  /*9260*/  F2FP.TF32.F32.PACK_B R9, R9 ;  /* 0x00000009ff09723e */ /* 0x000fe200024050ff */
[-C--:B------:R-:W-:Y:S01]  /*9270*/  FMUL R69, R69, R154.reuse ;  /* 0x0000009a45457220 */ /* 0x080fe20000400000 */
[----:B------:R-:W-:Y:S01]  /*9280*/  F2FP.TF32.F32.PACK_B R41, R41 ;  /* 0x00000029ff29723e */ /* 0x000fe200024050ff */
[-C--:B------:R-:W-:Y:S01]  /*9290*/  FMUL R71, R71, R154.reuse ;  /* 0x0000009a47477220 */ /* 0x080fe20000400000 */
[----:B------:R-:W-:Y:S01]  /*92a0*/  F2FP.TF32.F32.PACK_B R11, R11 ;  /* 0x0000000bff0b723e */ /* 0x000fe200024050ff */
[-C--:B------:R-:W-:Y:S01]  /*92b0*/  FMUL R73, R73, R154.reuse ;  /* 0x0000009a49497220 */ /* 0x080fe20000400000 */
[----:B------:R-:W-:Y:S01]  /*92c0*/  F2FP.TF32.F32.PACK_B R43, R43 ;  /* 0x0000002bff2b723e */ /* 0x000fe200024050ff */
[--C-:B-1----:R-:W-:Y:S01]  /*92d0*/  @P4 IMAD.MOV.U32 R6, RZ, RZ, R14.reuse ;  /* 0x000000ffff064224 */ /* 0x102fe200078e000e */
[----:B------:R-:W-:Y:S01]  /*92e0*/  F2FP.TF32.F32.PACK_B R45, R45 ;  /* 0x0000002dff2d723e */ /* 0x000fe200024050ff */
[--C-:B------:R-:W-:Y:S01]  /*92f0*/  @P4 IMAD.MOV.U32 R7, RZ, RZ, R15.reuse ;  /* 0x000000ffff074224 */ /* 0x100fe200078e000f */
[----:B------:R-:W-:Y:S01]  /*9300*/  F2FP.TF32.F32.PACK_B R47, R47 ;  /* 0x0000002fff2f723e */ /* 0x000fe200024050ff */
[-C--:B------:R-:W-:Y:S01]  /*9310*/  FMUL R75, R75, R154.reuse ;  /* 0x0000009a4b4b7220 */ /* 0x080fe20000400000 */
[----:B------:R-:W-:Y:S01]  /*9320*/  F2FP.TF32.F32.PACK_B R49, R49 ;  /* 0x00000031ff31723e */ /* 0x000fe200024050ff */
[-C--:B------:R-:W-:Y:S01]  /*9330*/  FMUL R77, R77, R154.reuse ;  /* 0x0000009a4d4d7220 */ /* 0x080fe20000400000 */
[----:B------:R0:W-:Y:S01]  /*9340*/  @P4 STG.E desc[UR36][R6.64+0x44], R35 ;  /* 0x0000442306004986 */ /* 0x0001e2000c101924 */
[C---:B------:R-:W-:Y:S01]  /*9350*/  ISETP.GT.AND P4, PT, R0.reuse, 0x19, P2 ;  /* 0x000000190000780c */ /* 0x040fe20001784270 */
[-C--:B------:R-:W-:Y:S01]  /*9360*/  FMUL R79, R79, R154.reuse ;  /* 0x0000009a4f4f7220 */ /* 0x080fe20000400000 */
[----:B------:R-:W-:Y:S01]  /*9370*/  F2FP.TF32.F32.PACK_B R51, R51 ;  /* 0x00000033ff33723e */ /* 0x000fe200024050ff */
[----:B------:R1:W-:Y:S01]  /*9380*/  @P5 STG.E desc[UR36][R4.64+0x60], R21 ;  /* 0x0000601504005986 */ /* 0x0003e2000c101924 */
[----:B------:R-:W-:Y:S01]  /*9390*/  ISETP.GT.AND P5, PT, R0, 0x20, P1 ;  /* 0x000000200000780c */ /* 0x000fe20000fa4270 */
[-C--:B------:R-:W-:Y:S01]  /*93a0*/  FMUL R13, R80, R154.reuse ;  /* 0x0000009a500d7220 */ /* 0x080fe20000400000 */
[----:B------:R-:W-:Y:S01]  /*93b0*/  F2FP.TF32.F32.PACK_B R53, R53 ;  /* 0x00000035ff35723e */ /* 0x000fe200024050ff */
[----:B------:R-:W-:Y:S01]  /*93c0*/  @P3 STG.E desc[UR36][R4.64+0x64], R37 ;  /* 0x0000642504003986 */ /* 0x000fe2000c101924 */
[----:B------:R-:W-:Y:S01]  /*93d0*/  ISETP.GT.AND P3, PT, R0, 0x21, P1 ;  /* 0x000000210000780c */ /* 0x000fe20000f64270 */
[-C--:B------:R-:W-:Y:S01]  /*93e0*/  FMUL R81, R81, R154.reuse ;  /* 0x0000009a51517220 */ /* 0x080fe20000400000 */
[----:B------:R-:W-:Y:S01]  /*93f0*/  F2FP.TF32.F32.PACK_B R55, R55 ;  /* 0x00000037ff37723e */ /* 0x000fe200024050ff */
[----:B0-----:R-:W-:Y:S01]  /*9400*/  @P0 IMAD.MOV.U32 R6, RZ, RZ, R14 ;  /* 0x000000ffff060224 */ /* 0x001fe200078e000e */
[----:B------:R-:W-:Y:S01]  /*9410*/  F2FP.TF32.F32.PACK_B R57, R57 ;  /* 0x00000039ff39723e */ /* 0x000fe200024050ff */
[----:B------:R-:W-:Y:S01]  /*9420*/  @P0 IMAD.MOV.U32 R7, RZ, RZ, R15 ;  /* 0x000000ffff070224 */ /* 0x000fe200078e000f */
[----:B------:R-:W-:Y:S01]  /*9430*/  F2FP.TF32.F32.PACK_B R59, R59 ;  /* 0x0000003bff3b723e */ /* 0x000fe200024050ff */
[-C--:B------:R-:W-:Y:S01]  /*9440*/  FMUL R83, R83, R154.reuse ;  /* 0x0000009a53537220 */ /* 0x080fe20000400000 */
[----:B------:R-:W-:Y:S01]  /*9450*/  F2FP.TF32.F32.PACK_B R61, R61 ;  /* 0x0000003dff3d723e */ /* 0x000fe200024050ff */
[-C--:B-1----:R-:W-:Y:S01]  /*9460*/  FMUL R21, R84, R154.reuse ;  /* 0x0000009a54157220 */ /* 0x082fe20000400000 */
[----:B------:R0:W-:Y:S01]  /*9470*/  @P0 STG.E desc[UR36][R6.64+0x60], R3 ;  /* 0x0000600306000986 */ /* 0x0001e2000c101924 */
[----:B------:R-:W-:Y:S01]  /*9480*/  ISETP.GT.AND P0, PT, R0, 0x20, P2 ;  /* 0x000000200000780c */ /* 0x000fe20001704270 */
[-C--:B------:R-:W-:Y:S01]  /*9490*/  FMUL R85, R85, R154.reuse ;  /* 0x0000009a55557220 */ /* 0x080fe20000400000 */
[----:B------:R-:W-:Y:S01]  /*94a0*/  F2FP.TF32.F32.PACK_B R63, R63 ;  /* 0x0000003fff3f723e */ /* 0x000fe200024050ff */
[----:B------:R-:W-:Y:S01]  /*94b0*/  FMUL R87, R87, R154 ;  /* 0x0000009a57577220 */ /* 0x000fe20000400000 */
[----:B------:R-:W-:-:S02]  /*94c0*/  F2FP.TF32.F32.PACK_B R65, R65 ;  /* 0x00000041ff41723e */ /* 0x000fc400024050ff */
[----:B------:R-:W-:Y:S02]  /*94d0*/  F2FP.TF32.F32.PACK_B R67, R67 ;  /* 0x00000043ff43723e */ /* 0x000fe400024050ff */
[----:B------:R-:W-:Y:S02]  /*94e0*/  F2FP.TF32.F32.PACK_B R69, R69 ;  /* 0x00000045ff45723e */ /* 0x000fe400024050ff */
[----:B------:R-:W-:Y:S01]  /*94f0*/  F2FP.TF32.F32.PACK_B R71, R71 ;  /* 0x00000047ff47723e */ /* 0x000fe200024050ff */
[----:B0-----:R-:W-:Y:S02]  /*9500*/  @P4 IMAD.MOV.U32 R6, RZ, RZ, R14 ;  /* 0x000000ffff064224 */ /* 0x001fe400078e000e */
[----:B------:R-:W-:Y:S01]  /*9510*/  FMUL R3, R44, R154 ;  /* 0x0000009a2c037220 */ /* 0x000fe20000400000 */
[----:B------:R-:W-:Y:S01]  /*9520*/  @P4 IMAD.MOV.U32 R7, RZ, RZ, R15 ;  /* 0x000000ffff074224 */ /* 0x000fe200078e000f */
[----:B------:R-:W-:Y:S02]  /*9530*/  F2FP.TF32.F32.PACK_B R73, R73 ;  /* 0x00000049ff49723e */ /* 0x000fe400024050ff */
[----:B------:R-:W-:-:S02]  /*9540*/  F2FP.TF32.F32.PACK_B R75, R75 ;  /* 0x0000004bff4b723e */ /* 0x000fc400024050ff */
[----:B------:R0:W-:Y:S01]  /*9550*/  @P4 STG.E desc[UR36][R6.64+0x64], R39 ;  /* 0x0000642706004986 */ /* 0x0001e2000c101924 */
[C---:B------:R-:W-:Y:S02]  /*9560*/  ISETP.GT.AND P4, PT, R0.reuse, 0x21, P2 ;  /* 0x000000210000780c */ /* 0x040fe40001784270 */
[----:B------:R-:W-:Y:S01]  /*9570*/  F2FP.TF32.F32.PACK_B R3, R3 ;  /* 0x00000003ff03723e */ /* 0x000fe200024050ff */
[----:B------:R1:W-:Y:S01]  /*9580*/  @P5 STG.E desc[UR36][R4.64+0x80], R9 ;  /* 0x0000800904005986 */ /* 0x0003e2000c101924 */
[C---:B------:R-:W-:Y:S02]  /*9590*/  ISETP.GT.AND P5, PT, R0.reuse, 0x28, P1 ;  /* 0x000000280000780c */ /* 0x040fe40000fa4270 */
[----:B------:R-:W-:Y:S01]  /*95a0*/  F2FP.TF32.F32.PACK_B R77, R77 ;  /* 0x0000004dff4d723e */ /* 0x000fe200024050ff */
[----:B------:R-:W-:Y:S01]  /*95b0*/  @P3 STG.E desc[UR36][R4.64+0x84], R41 ;  /* 0x0000842904003986 */ /* 0x000fe2000c101924 */
[----:B------:R-:W-:Y:S02]  /*95c0*/  ISETP.GT.AND P3, PT, R0, 0x29, P1 ;  /* 0x000000290000780c */ /* 0x000fe40000f64270 */
[----:B------:R-:W-:Y:S01]  /*95d0*/  F2FP.TF32.F32.PACK_B R79, R79 ;  /* 0x0000004fff4f723e */ /* 0x000fe200024050ff */
[----:B0-----:R-:W-:Y:S01]  /*95e0*/  @P0 IMAD.MOV.U32 R6, RZ, RZ, R14 ;  /* 0x000000ffff060224 */ /* 0x001fe200078e000e */
[----:B------:R-:W-:Y:S01]  /*95f0*/  F2FP.TF32.F32.PACK_B R13, R13 ;  /* 0x0000000dff0d723e */ /* 0x000fe200024050ff */
[----:B------:R-:W-:Y:S01]  /*9600*/  @P0 IMAD.MOV.U32 R7, RZ, RZ, R15 ;  /* 0x000000ffff070224 */ /* 0x000fe200078e000f */
[----:B------:R-:W-:Y:S01]  /*9610*/  F2FP.TF32.F32.PACK_B R81, R81 ;  /* 0x00000051ff51723e */ /* 0x000fe200024050ff */
[----:B-1----:R-:W-:Y:S01]  /*9620*/  FMUL R9, R46, R154 ;  /* 0x0000009a2e097220 */ /* 0x002fe20000400000 */
[----:B------:R-:W-:-:S02]  /*9630*/  F2FP.TF32.F32.PACK_B R83, R83 ;  /* 0x00000053ff53723e */ /* 0x000fc400024050ff */
[----:B------:R0:W-:Y:S01]  /*9640*/  @P0 STG.E desc[UR36][R6.64+0x80], R11 ;  /* 0x0000800b06000986 */ /* 0x0001e2000c101924 */
[----:B------:R-:W-:Y:S02]  /*9650*/  ISETP.GT.AND P0, PT, R0, 0x28, P2 ;  /* 0x000000280000780c */ /* 0x000fe40001704270 */
[----:B------:R-:W-:Y:S02]  /*9660*/  F2FP.TF32.F32.PACK_B R9, R9 ;  /* 0x00000009ff09723e */ /* 0x000fe400024050ff */
[----:B------:R-:W-:Y:S02]  /*9670*/  F2FP.TF32.F32.PACK_B R21, R21 ;  /* 0x00000015ff15723e */ /* 0x000fe400024050ff */
[----:B------:R-:W-:Y:S02]  /*9680*/  F2FP.TF32.F32.PACK_B R85, R85 ;  /* 0x00000055ff55723e */ /* 0x000fe400024050ff */
[----:B------:R-:W-:Y:S01]  /*9690*/  F2FP.TF32.F32.PACK_B R87, R87 ;  /* 0x00000057ff57723e */ /* 0x000fe200024050ff */
[----:B0-----:R-:W-:-:S02]  /*96a0*/  @P4 IMAD.MOV.U32 R6, RZ, RZ, R14 ;  /* 0x000000ffff064224 */ /* 0x001fc400078e000e */
[----:B------:R-:W-:Y:S01]  /*96b0*/  FMUL R11, R48, R154 ;  /* 0x0000009a300b7220 */ /* 0x000fe20000400000 */
[----:B------:R-:W-:-:S04]  /*96c0*/  @P4 IMAD.MOV.U32 R7, RZ, RZ, R15 ;  /* 0x000000ffff074224 */ /* 0x000fc800078e000f */
[----:B------:R-:W-:Y:S01]  /*96d0*/  F2FP.TF32.F32.PACK_B R11, R11 ;  /* 0x0000000bff0b723e */ /* 0x000fe200024050ff */
[----:B------:R0:W-:Y:S01]  /*96e0*/  @P4 STG.E desc[UR36][R6.64+0x84], R43 ;  /* 0x0000842b06004986 */ /* 0x0001e2000c101924 */
[----:B------:R-:W-:-:S03]  /*96f0*/  ISETP.GT.AND P4, PT, R0, 0x29, P2 ;  /* 0x000000290000780c */ /* 0x000fc60001784270 */
[----:B------:R1:W-:Y:S01]  /*9700*/  @P5 STG.E desc[UR36][R4.64+0xa0], R3 ;  /* 0x0000a00304005986 */ /* 0x0003e2000c101924 */
[----:B------:R-:W-:-:S03]  /*9710*/  ISETP.GT.AND P5, PT, R0, 0x30, P1 ;  /* 0x000000300000780c */ /* 0x000fc60000fa4270 */
[----:B------:R-:W-:Y:S01]  /*9720*/  @P3 STG.E desc[UR36][R4.64+0xa4], R45 ;  /* 0x0000a42d04003986 */ /* 0x000fe2000c101924 */
[----:B------:R-:W-:Y:S01]  /*9730*/  ISETP.GT.AND P3, PT, R0, 0x31, P1 ;  /* 0x000000310000780c */ /* 0x000fe20000f64270 */
[----:B0-----:R-:W-:Y:S02]  /*9740*/  @P0 IMAD.MOV.U32 R6, RZ, RZ, R14 ;  /* 0x000000ffff060224 */ /* 0x001fe400078e000e */
[----:B------:R-:W-:Y:S02]  /*9750*/  @P0 IMAD.MOV.U32 R7, RZ, RZ, R15 ;  /* 0x000000ffff070224 */ /* 0x000fe400078e000f */
[----:B-1----:R-:W-:-:S03]  /*9760*/  FMUL R3, R50, R154 ;  /* 0x0000009a32037220 */ /* 0x002fc60000400000 */
[----:B------:R0:W-:Y:S01]  /*9770*/  @P0 STG.E desc[UR36][R6.64+0xa0], R9 ;  /* 0x0000a00906000986 */ /* 0x0001e2000c101924 */
[----:B------:R-:W-:Y:S02]  /*9780*/  ISETP.GT.AND P0, PT, R0, 0x30, P2 ;  /* 0x000000300000780c */ /* 0x000fe40001704270 */
[----:B------:R-:W-:Y:S01]  /*9790*/  F2FP.TF32.F32.PACK_B R3, R3 ;  /* 0x00000003ff03723e */ /* 0x000fe200024050ff */
[----:B0-----:R-:W-:Y:S02]  /*97a0*/  @P4 IMAD.MOV.U32 R6, RZ, RZ, R14 ;  /* 0x000000ffff064224 */ /* 0x001fe400078e000e */
        /* <DEDUP_REMOVED lines=69> */
[----:B------:R-:W-:Y:S01]  /*9c00*/  @P3 STG.E desc[UR36][R4.64+0x144], R65 ;  /* 0x0001444104003986 */ /* 0x000fe2000c101924 */
[----:B------:R-:W-:-:S03]  /*9c10*/  ISETP.GT.AND P3, PT, R0, 0x59, P1 ;  /* 0x000000590000780c */ /* 0x000fc60000f64270 */
[----:B------:R1:W-:Y:S01]  /*9c20*/  @P5 STG.E desc[UR36][R4.64+0x140], R9 ;  /* 0x0001400904005986 */ /* 0x0003e2000c101924 */
[----:B------:R-:W-:Y:S01]  /*9c30*/  ISETP.GT.AND P5, PT, R0, 0x58, P1 ;  /* 0x000000580000780c */ /* 0x000fe20000fa4270 */
[----:B0-----:R-:W-:Y:S02]  /*9c40*/  @P0 IMAD.MOV.U32 R6, RZ, RZ, R14 ;  /* 0x000000ffff060224 */ /* 0x001fe400078e000e */
[----:B------:R-:W-:-:S05]  /*9c50*/  @P0 IMAD.MOV.U32 R7, RZ, RZ, R15 ;  /* 0x000000ffff070224 */ /* 0x000fca00078e000f */
[----:B------:R0:W-:Y:S01]  /*9c60*/  @P0 STG.E desc[UR36][R6.64+0x140], R11 ;  /* 0x0001400b06000986 */ /* 0x0001e2000c101924 */
[----:B------:R-:W-:Y:S01]  /*9c70*/  ISETP.GT.AND P0, PT, R0, 0x58, P2 ;  /* 0x000000580000780c */ /* 0x000fe20001704270 */
[----:B-1----:R-:W-:-:S05]  /*9c80*/  FMUL R9, R70, R154 ;  /* 0x0000009a46097220 */ /* 0x002fca0000400000 */
        /* <DEDUP_REMOVED lines=50> */
[----:B------:R-:W-:-:S05]  /*9fb0*/  @P4 IMAD.MOV.U32 R7, RZ, RZ, R15 ;  /* 0x000000ffff074224 */ /* 0x000fca00078e000f */
[----:B------:R0:W-:Y:S01]  /*9fc0*/  @P4 STG.E desc[UR36][R6.64+0x1a4], R79 ;  /* 0x0001a44f06004986 */ /* 0x0001e2000c101924 */
[----:B------:R-:W-:-:S03]  /*9fd0*/  ISETP.GT.AND P4, PT, R0, 0x71, P2 ;  /* 0x000000710000780c */ /* 0x000fc60001784270 */
[----:B------:R-:W-:Y:S01]  /*9fe0*/  @P3 STG.E desc[UR36][R4.64+0x1c0], R13 ;  /* 0x0001c00d04003986 */ /* 0x000fe2000c101924 */
[C---:B------:R-:W-:Y:S02]  /*9ff0*/  ISETP.GT.AND P3, PT, R0.reuse, 0x78, P1 ;  /* 0x000000780000780c */ /* 0x040fe40000f64270 */
[C---:B------:R-:W-:Y:S01]  /*a000*/  ISETP.GT.AND P1, PT, R0.reuse, 0x79, P1 ;  /* 0x000000790000780c */ /* 0x040fe20000f24270 */
[----:B------:R-:W-:Y:S01]  /*a010*/  @P5 STG.E desc[UR36][R4.64+0x1c4], R81 ;  /* 0x0001c45104005986 */ /* 0x000fe2000c101924 */
[C---:B------:R-:W-:Y:S02]  /*a020*/  ISETP.GT.AND P5, PT, R0.reuse, 0x78, P2 ;  /* 0x000000780000780c */ /* 0x040fe400017a4270 */
[----:B------:R-:W-:Y:S01]  /*a030*/  ISETP.GT.AND P2, PT, R0, 0x79, P2 ;  /* 0x000000790000780c */ /* 0x000fe20001744270 */
[----:B0-----:R-:W-:Y:S02]  /*a040*/  @P0 IMAD.MOV.U32 R6, RZ, RZ, R14 ;  /* 0x000000ffff060224 */ /* 0x001fe400078e000e */
[----:B------:R-:W-:-:S05]  /*a050*/  @P0 IMAD.MOV.U32 R7, RZ, RZ, R15 ;  /* 0x000000ffff070224 */ /* 0x000fca00078e000f */
[----:B------:R0:W-:Y:S02]  /*a060*/  @P0 STG.E desc[UR36][R6.64+0x1c0], R3 ;  /* 0x0001c00306000986 */ /* 0x0001e4000c101924 */
[----:B0-----:R-:W-:Y:S02]  /*a070*/  @P4 IMAD.MOV.U32 R6, RZ, RZ, R14 ;  /* 0x000000ffff064224 */ /* 0x001fe400078e000e */
[----:B------:R-:W-:-:S05]  /*a080*/  @P4 IMAD.MOV.U32 R7, RZ, RZ, R15 ;  /* 0x000000ffff074224 */ /* 0x000fca00078e000f */
[----:B------:R-:W-:Y:S04]  /*a090*/  @P4 STG.E desc[UR36][R6.64+0x1c4], R83 ;  /* 0x0001c45306004986 */ /* 0x000fe8000c101924 */
[----:B------:R-:W-:Y:S04]  /*a0a0*/  @P3 STG.E desc[UR36][R4.64+0x1e0], R21 ;  /* 0x0001e01504003986 */ /* 0x000fe8000c101924 */
[----:B------:R0:W-:Y:S02]  /*a0b0*/  @P1 STG.E desc[UR36][R4.64+0x1e4], R85 ;  /* 0x0001e45504001986 */ /* 0x0001e4000c101924 */
[----:B0-----:R-:W-:-:S02]  /*a0c0*/  @P5 IMAD.MOV.U32 R4, RZ, RZ, R14 ;  /* 0x000000ffff045224 */ /* 0x001fc400078e000e */
[----:B------:R-:W-:-:S05]  /*a0d0*/  @P5 IMAD.MOV.U32 R5, RZ, RZ, R15 ;  /* 0x000000ffff055224 */ /* 0x000fca00078e000f */
[----:B------:R0:W-:Y:S04]  /*a0e0*/  @P5 STG.E desc[UR36][R4.64+0x1e0], R9 ;  /* 0x0001e00904005986 */ /* 0x0001e8000c101924 */
[----:B------:R0:W-:Y:S02]  /*a0f0*/  @P2 STG.E desc[UR36][R14.64+0x1e4], R87 ;  /* 0x0001e4570e002986 */ /* 0x0001e4000c101924 */
.L_x_280:
[----:B------:R-:W-:Y:S05]  /*a100*/  BSYNC B0 ;  /* 0x0000000000007941 */ /* 0x000fea0003800000 */
.L_x_28:
[----:B------:R-:W-:Y:S01]  /*a110*/  ULDC UR4, c[0x0][0xc] ;  /* 0x0000030000047ab9 */ /* 0x000fe20000000800 */
[----:B------:R-:W-:Y:S01]  /*a120*/  ULDC UR5, c[0x0][0x10] ;  /* 0x0000040000057ab9 */ /* 0x000fe20000000800 */
[----:B---3--:R-:W3:Y:S01]  /*a130*/  LDC R3, c[0x0][0x14] ;  /* 0x00000500ff037b82 */ /* 0x008ee20000000800 */
[----:B------:R-:W-:Y:S01]  /*a140*/  UIMAD.WIDE.U32 UR4, UR4, UR5, URZ ;  /* 0x00000005040472a5 */ /* 0x000fe2000f8e003f */
[----:B------:R-:W-:Y:S01]  /*a150*/  PRMT R0, RZ, 0x7610, R0 ;  /* 0x00007610ff007816 */ /* 0x000fe20000000000 */
[----:B------:R-:W-:Y:S02]  /*a160*/  IMAD.MOV.U32 R153, RZ, RZ, -0x1 ;  /* 0xffffffffff997424 */ /* 0x000fe400078e00ff */
[----:B------:R-:W-:Y:S02]  /*a170*/  IMAD.MOV.U32 R23, RZ, RZ, -0x1 ;  /* 0xffffffffff177424 */ /* 0x000fe400078e00ff */
[----:B---3--:R-:W-:-:S04]  /*a180*/  IMAD.WIDE.U32 R16, R3, UR4, R16 ;  /* 0x0000000403107c25 */ /* 0x008fc8000f8e0010 */
[----:B------:R-:W-:Y:S01]  /*a190*/  IMAD R3, R3, UR5, RZ ;  /* 0x0000000503037c24 */ /* 0x000fe2000f8e02ff */
[----:B------:R-:W-:Y:S02]  /*a1a0*/  ULDC.64 UR4, c[0x0][0x650] ;  /* 0x0001940000047ab9 */ /* 0x000fe40000000a00 */
[----:B------:R-:W-:Y:S01]  /*a1b0*/  ISETP.GE.U32.AND P0, PT, R16, UR4, PT ;  /* 0x0000000410007c0c */ /* 0x000fe2000bf06070 */
[----:B------:R-:W-:-:S05]  /*a1c0*/  IMAD.IADD R17, R17, 0x1, R3 ;  /* 0x0000000111117824 */ /* 0x000fca00078e0203 */
[----:B------:R-:W-:-:S13]  /*a1d0*/  ISETP.GE.U32.AND.EX P0, PT, R17, UR5, PT, P0 ;  /* 0x0000000511007c0c */ /* 0x000fda000bf06100 */
[----:B------:R-:W-:Y:S05]  /*a1e0*/  @P0 BRA `(.L_x_281) ;  /* 0x0000000400640947 */ /* 0x000fea0003800000 */
[----:B------:R-:W3:Y:S01]  /*a1f0*/  S2R R12, SR_CTAID.X ;  /* 0x00000000000c7919 */ /* 0x000ee20000002500 */
[----:B0-2---:R-:W0:Y:S01]  /*a200*/  LDC.64 R10, c[0x0][0x628] ;  /* 0x00018a00ff0a7b82 */ /* 0x005e220000000a00 */
[----:B------:R-:W-:Y:S01]  /*a210*/  ULDC UR4, c[0x0][0x150] ;  /* 0x0000540000047ab9 */ /* 0x000fe20000000800 */
[----:B------:R-:W-:Y:S01]  /*a220*/  IMAD.MOV.U32 R8, RZ, RZ, R16 ;  /* 0x000000ffff087224 */ /* 0x000fe200078e0010 */
[----:B------:R-:W2:Y:S01]  /*a230*/  S2R R24, SR_CTAID.Y ;  /* 0x0000000000187919 */ /* 0x000ea20000002600 */
[----:B------:R-:W-:-:S04]  /*a240*/  IMAD.MOV.U32 R9, RZ, RZ, R17 ;  /* 0x000000ffff097224 */ /* 0x000fc800078e0011 */
[----:B------:R-:W1:Y:S08]  /*a250*/  LDC R21, c[0x0][0x144] ;  /* 0x00005100ff157b82 */ /* 0x000e700000000800 */
[----:B------:R-:W1:Y:S08]  /*a260*/  LDC R0, c[0x0][0x630] ;  /* 0x00018c00ff007b82 */ /* 0x000e700000000800 */
[----:B------:R-:W1:Y:S01]  /*a270*/  LDC.64 R14, c[0x0][0x620] ;  /* 0x00018800ff0e7b82 */ /* 0x000e620000000a00 */
[----:B0-----:R-:W-:-:S04]  /*a280*/  ISETP.NE.U32.AND P0, PT, R10, RZ, PT ;  /* 0x000000ff0a00720c */ /* 0x001fc80003f05070 */
[----:B------:R-:W-:Y:S02]  /*a290*/  ISETP.NE.AND.EX P0, PT, R11, RZ, PT, P0 ;  /* 0x000000ff0b00720c */ /* 0x000fe40003f05300 */
[----:B---3--:R-:W-:-:S05]  /*a2a0*/  I2FP.F32.U32 R3, R12 ;  /* 0x0000000c00037245 */ /* 0x008fca0000201000 */
[----:B------:R-:W-:-:S04]  /*a2b0*/  FMUL R3, R3, UR4 ;  /* 0x0000000403037c20 */ /* 0x000fc80008400000 */
[----:B------:R0:W3:Y:S02]  /*a2c0*/  F2I.U32.TRUNC.NTZ R20, R3 ;  /* 0x0000000300147305 */ /* 0x0000e4000020f000 */
[----:B--2---:R-:W-:Y:S05]  /*a2d0*/  @!P0 BRA `(.L_x_282) ;  /* 0x0000000000288947 */ /* 0x004fea0003800000 */
[----:B0-----:R-:W0:Y:S02]  /*a2e0*/  LDC R3, c[0x0][0x634] ;  /* 0x00018d00ff037b82 */ /* 0x001e240000000800 */
        /* <DEDUP_REMOVED lines=9> */
.L_x_282:
[----:B------:R-:W2:Y:S01]  /*a380*/  LDC.64 R28, c[0x0][0x640] ;  /* 0x00019000ff1c7b82 */ /* 0x000ea20000000a00 */
[-CC-:B-1----:R-:W-:Y:S01]  /*a390*/  SHF.R.U64 R23, R8, R0.reuse, R9.reuse ;  /* 0x0000000008177219 */ /* 0x182fe20000001209 */
[----:B---3--:R-:W-:Y:S01]  /*a3a0*/  IMAD.MOV R20, RZ, RZ, -R20 ;  /* 0x000000ffff147224 */ /* 0x008fe200078e0a14 */
[----:B------:R-:W-:Y:S01]  /*a3b0*/  SHF.R.U32.HI R0, RZ, R0, R9 ;  /* 0x00000000ff007219 */ /* 0x000fe20000011609 */
[----:B------:R-:W-:Y:S01]  /*a3c0*/  ULDC UR4, c[0x0][0x154] ;  /* 0x0000550000047ab9 */ /* 0x000fe20000000800 */
[----:B0-----:R-:W-:Y:S01]  /*a3d0*/  IADD3 R3, P0, RZ, -R23, RZ ;  /* 0x80000017ff037210 */ /* 0x001fe20007f1e0ff */
[----:B------:R-:W-:Y:S02]  /*a3e0*/  IMAD R21, R21, R20, R12 ;  /* 0x0000001415157224 */ /* 0x000fe400078e020c */
[----:B------:R-:W0:Y:S01]  /*a3f0*/  LDC R6, c[0x0][0x618] ;  /* 0x00018600ff067b82 */ /* 0x000e220000000800 */
[----:B------:R-:W-:Y:S02]  /*a400*/  IMAD.MOV.U32 R7, RZ, RZ, 0x1 ;  /* 0x00000001ff077424 */ /* 0x000fe400078e00ff */
[----:B------:R-:W-:-:S04]  /*a410*/  IMAD.X R5, RZ, RZ, ~R0, P0 ;  /* 0x000000ffff057224 */ /* 0x000fc800000e0e00 */
[-C--:B------:R-:W-:Y:S01]  /*a420*/  IMAD R0, R5, R14.reuse, RZ ;  /* 0x0000000e05007224 */ /* 0x080fe200078e02ff */
[----:B------:R-:W1:Y:S01]  /*a430*/  LDC R8, c[0x0][0x608] ;  /* 0x00018200ff087b82 */ /* 0x000e620000000800 */
[----:B------:R-:W-:-:S04]  /*a440*/  IMAD.WIDE.U32 R4, R3, R14, R16 ;  /* 0x0000000e03047225 */ /* 0x000fc800078e0010 */
[----:B------:R-:W-:Y:S01]  /*a450*/  IMAD R3, R3, R15, R0 ;  /* 0x0000000f03037224 */ /* 0x000fe200078e0200 */
[----:B------:R-:W-:Y:S02]  /*a460*/  I2FP.F32.U32 R0, R24 ;  /* 0x0000001800007245 */ /* 0x000fe40000201000 */
[----:B------:R-:W3:Y:S01]  /*a470*/  LDC R26, c[0x0][0x658] ;  /* 0x00019600ff1a7b82 */ /* 0x000ee20000000800 */
[----:B------:R-:W-:Y:S01]  /*a480*/  IMAD.IADD R3, R5, 0x1, R3 ;  /* 0x0000000105037824 */ /* 0x000fe200078e0203 */
[----:B--2---:R-:W-:Y:S01]  /*a490*/  ISETP.NE.U32.AND P0, PT, R28, RZ, PT ;  /* 0x000000ff1c00720c */ /* 0x004fe20003f05070 */
[----:B------:R-:W-:Y:S01]  /*a4a0*/  FMUL R0, R0, UR4 ;  /* 0x0000000400007c20 */ /* 0x000fe20008400000 */
[----:B------:R-:W-:Y:S02]  /*a4b0*/  IMAD.MOV.U32 R5, RZ, RZ, -0x1 ;  /* 0xffffffffff057424 */ /* 0x000fe400078e00ff */
[----:B------:R-:W-:Y:S01]  /*a4c0*/  ISETP.NE.AND.EX P0, PT, R29, RZ, PT, P0 ;  /* 0x000000ff1d00720c */ /* 0x000fe20003f05300 */
[----:B------:R2:W2:Y:S01]  /*a4d0*/  F2I.U32.TRUNC.NTZ R13, R0 ;  /* 0x00000000000d7305 */ /* 0x0004a2000020f000 */
[----:B------:R-:W2:Y:S01]  /*a4e0*/  LDC R15, c[0x0][0x148] ;  /* 0x00005200ff0f7b82 */ /* 0x000ea20000000800 */
[----:B0-----:R-:W-:-:S02]  /*a4f0*/  SHF.R.U64 R12, R4, R6, R3 ;  /* 0x00000006040c7219 */ /* 0x001fc40000001203 */
[----:B------:R-:W-:-:S05]  /*a500*/  SHF.R.U32.HI R3, RZ, R6, R3 ;  /* 0x00000006ff037219 */ /* 0x000fca0000011603 */
[----:B------:R-:W0:Y:S01]  /*a510*/  LDC R20, c[0x0][0x600] ;  /* 0x00018000ff147b82 */ /* 0x000e220000000800 */
[-CC-:B-1----:R-:W-:Y:S02]  /*a520*/  SHF.R.U64 R10, R12, R8.reuse, R3.reuse ;  /* 0x000000080c0a7219 */ /* 0x182fe40000001203 */
[----:B------:R-:W-:-:S05]  /*a530*/  SHF.R.U32.HI R3, RZ, R8, R3 ;  /* 0x00000008ff037219 */ /* 0x000fca0000011603 */
[----:B------:R-:W1:Y:S01]  /*a540*/  LDC R27, c[0x0][0x648] ;  /* 0x00019200ff1b7b82 */ /* 0x000e620000000800 */
[-C--:B---3--:R-:W-:Y:S02]  /*a550*/  SHF.L.U32 R4, R5, R26.reuse, RZ ;  /* 0x0000001a05047219 */ /* 0x088fe400000006ff */
[--C-:B------:R-:W-:Y:S02]  /*a560*/  SHF.R.U64 R14, R10, R26, R3.reuse ;  /* 0x0000001a0a0e7219 */ /* 0x100fe40000001203 */
[----:B------:R-:W-:Y:S02]  /*a570*/  LOP3.LUT R25, RZ, R4, RZ, 0x33, !PT ;  /* 0x00000004ff197212 */ /* 0x000fe400078e33ff */
[-C--:B------:R-:W-:Y:S01]  /*a580*/  SHF.R.U32.HI R5, RZ, R26.reuse, R3 ;  /* 0x0000001aff057219 */ /* 0x080fe20000011603 */
[----:B------:R-:W3:Y:S01]  /*a590*/  LDC R30, c[0x0][0x638] ;  /* 0x00018e00ff1e7b82 */ /* 0x000ee20000000800 */
[----:B------:R-:W-:Y:S01]  /*a5a0*/  SHF.L.U32 R152, R7, R26, RZ ;  /* 0x0000001a07987219 */ /* 0x000fe200000006ff */
[----:B------:R-:W-:-:S06]  /*a5b0*/  IMAD.MOV.U32 R4, RZ, RZ, R14 ;  /* 0x000000ffff047224 */ /* 0x000fcc00078e000e */
[----:B------:R-:W0:Y:S01]  /*a5c0*/  LDC R31, c[0x0][0x610] ;  /* 0x00018400ff1f7b82 */ /* 0x000e220000000800 */
[----:B------:R-:W-:Y:S05]  /*a5d0*/  @!P0 BRA `(.L_x_283) ;  /* 0x0000000000288947 */ /* 0x000fea0003800000 */
[----:B------:R-:W4:Y:S02]  /*a5e0*/  LDC R3, c[0x0][0x64c] ;  /* 0x00019300ff037b82 */ /* 0x000f240000000800 */
[----:B----4-:R-:W-:-:S05]  /*a5f0*/  IADD3 R3, P0, R14, R3, RZ ;  /* 0x000000030e037210 */ /* 0x010fca0007f1e0ff */
        /* <DEDUP_REMOVED lines=8> */
.L_x_283:
[----:B------:R-:W-:Y:S01]  /*a680*/  ISETP.NE.AND P0, PT, R2, 0x1, PT ;  /* 0x000000010200780c */ /* 0x000fe20003f05270 */
[----:B0-----:R-:W-:Y:S01]  /*a690*/  VIADD R7, R20, 0xffffffff ;  /* 0xffffffff14077836 */ /* 0x001fe20000000000 */
[----:B-12---:R-:W-:Y:S01]  /*a6a0*/  SHF.R.U64 R0, R4, R27, R5 ;  /* 0x0000001b04007219 */ /* 0x006fe20000001205 */
[----:B------:R-:W-:Y:S01]  /*a6b0*/  IMAD.MOV R13, RZ, RZ, -R13 ;  /* 0x000000ffff0d7224 */ /* 0x000fe200078e0a0d */
[----:B------:R-:W-:Y:S01]  /*a6c0*/  LOP3.LUT R5, R10, R25, RZ, 0xc0, !PT ;  /* 0x000000190a057212 */ /* 0x000fe200078ec0ff */
[----:B------:R-:W-:Y:S02]  /*a6d0*/  IMAD.MOV.U32 R4, RZ, RZ, 0x1 ;  /* 0x00000001ff047424 */ /* 0x000fe400078e00ff */
[----:B------:R-:W-:Y:S02]  /*a6e0*/  IMAD.MOV R3, RZ, RZ, -R0 ;  /* 0x000000ffff037224 */ /* 0x000fe400078e0a00 */
[----:B------:R-:W-:Y:S01]  /*a6f0*/  IMAD R152, R152, R0, R5 ;  /* 0x0000000098987224 */ /* 0x000fe200078e0205 */
[----:B------:R-:W-:Y:S01]  /*a700*/  LOP3.LUT R5, R12, R7, RZ, 0xc0, !PT ;  /* 0x000000070c057212 */ /* 0x000fe200078ec0ff */
[----:B---3--:R-:W-:-:S02]  /*a710*/  IMAD R0, R3, R30, R14 ;  /* 0x0000001e03007224 */ /* 0x008fc400078e020e */
[----:B------:R-:W-:Y:S02]  /*a720*/  @P0 IMAD R21, R15, R13, R24 ;  /* 0x0000000d0f150224 */ /* 0x000fe400078e0218 */
[----:B------:R-:W-:Y:S01]  /*a730*/  IMAD R3, R0, R20, R5 ;  /* 0x0000001400037224 */ /* 0x000fe200078e0205 */
[----:B------:R-:W-:Y:S01]  /*a740*/  PRMT R0, R4, 0x7610, R0 ;  /* 0x0000761004007816 */ /* 0x000fe20000000000 */
[----:B------:R-:W-:-:S05]  /*a750*/  IMAD R152, R152, R31, R21 ;  /* 0x0000001f98987224 */ /* 0x000fca00078e0215 */
[----:B------:R-:W-:Y:S02]  /*a760*/  SEL R153, R3, R152, !P0 ;  /* 0x0000009803997207 */ /* 0x000fe40004000000 */
[----:B------:R-:W-:-:S07]  /*a770*/  SEL R152, R152, R3, !P0 ;  /* 0x0000000398987207 */ /* 0x000fce0004000000 */
.L_x_281:
[----:B------:R-:W-:-:S13]  /*a780*/  LOP3.LUT P0, RZ, R0, 0xff, RZ, 0xc0, !PT ;  /* 0x000000ff00ff7812 */ /* 0x000fda000780c0ff */
[----:B------:R-:W-:Y:S05]  /*a790*/  @P0 BRA `(.L_x_284) ;  /* 0xffffff6400e40947 */ /* 0x000fea000383ffff */
[----:B------:R-:W-:Y:S05]  /*a7a0*/  EXIT ;  /* 0x000000000000794d */ /* 0x000fea0003800000 */
.L_x_3:
[----:B0-----:R-:W-:Y:S01]  /*a7b0*/  ULDC.64 UR4, c[0x0][0x650] ;  /* 0x0001940000047ab9 */ /* 0x001fe20000000a00 */
        /* <DEDUP_REMOVED lines=25> */
.L_x_286:
[--C-:B------:R-:W-:Y:S01]  /*a950*/  SHF.R.U64 R12, R10, R14, R11.reuse ;  /* 0x0000000e0a0c7219 */ /* 0x100fe2000000120b */
[----:B------:R-:W0:Y:S01]  /*a960*/  LDC R22, c[0x0][0x618] ;  /* 0x00018600ff167b82 */ /* 0x000e220000000800 */
[----:B------:R-:W-:Y:S01]  /*a970*/  I2FP.F32.U32 R6, R4 ;  /* 0x0000000400067245 */ /* 0x000fe20000201000 */
[----:B------:R-:W-:Y:S01]  /*a980*/  ULDC UR4, c[0x0][0x150] ;  /* 0x0000540000047ab9 */ /* 0x000fe20000000800 */
[----:B------:R-:W-:Y:S02]  /*a990*/  SHF.R.U32.HI R5, RZ, R14, R11 ;  /* 0x0000000eff057219 */ /* 0x000fe4000001160b */
[----:B------:R-:W-:Y:S01]  /*a9a0*/  IADD3 R9, P0, RZ, -R12, RZ ;  /* 0x8000000cff097210 */ /* 0x000fe20007f1e0ff */
[----:B------:R-:W-:Y:S01]  /*a9b0*/  FMUL R11, R6, UR4 ;  /* 0x00000004060b7c20 */ /* 0x000fe20008400000 */
[----:B------:R-:W-:Y:S01]  /*a9c0*/  ULDC UR4, c[0x0][0x154] ;  /* 0x0000550000047ab9 */ /* 0x000fe20000000800 */
[----:B------:R-:W1:Y:S02]  /*a9d0*/  LDC.64 R24, c[0x0][0x640] ;  /* 0x00019000ff187b82 */ /* 0x000e640000000a00 */
[----:B------:R-:W-:-:S02]  /*a9e0*/  IMAD.X R5, RZ, RZ, ~R5, P0 ;  /* 0x000000ffff057224 */ /* 0x000fc400000e0e05 */
[----:B------:R-:W2:Y:S01]  /*a9f0*/  F2I.U32.TRUNC.NTZ R11, R11 ;  /* 0x0000000b000b7305 */ /* 0x000ea2000020f000 */
[----:B------:R-:W-:-:S03]  /*aa00*/  IMAD.WIDE.U32 R6, R9, R20, R16 ;  /* 0x0000001409067225 */ /* 0x000fc600078e0010 */
[----:B------:R-:W3:Y:S01]  /*aa10*/  LDC R13, c[0x0][0x144] ;  /* 0x00005100ff0d7b82 */ /* 0x000ee20000000800 */
[----:B------:R-:W-:-:S04]  /*aa20*/  IMAD R8, R5, R20, RZ ;  /* 0x0000001405087224 */ /* 0x000fc800078e02ff */
[----:B------:R-:W-:Y:S02]  /*aa30*/  IMAD R5, R9, R21, R8 ;  /* 0x0000001509057224 */ /* 0x000fe400078e0208 */
[----:B------:R-:W-:Y:S01]  /*aa40*/  IMAD.MOV.U32 R8, RZ, RZ, -0x1 ;  /* 0xffffffffff087424 */ /* 0x000fe200078e00ff */
[----:B------:R-:W4:Y:S01]  /*aa50*/  LDC R14, c[0x0][0x608] ;  /* 0x00018200ff0e7b82 */ /* 0x000f220000000800 */
[----:B------:R-:W-:Y:S01]  /*aa60*/  IMAD.IADD R5, R7, 0x1, R5 ;  /* 0x0000000107057824 */ /* 0x000fe200078e0205 */
[----:B------:R-:W-:-:S04]  /*aa70*/  I2FP.F32.U32 R7, R3 ;  /* 0x0000000300077245 */ /* 0x000fc80000201000 */
[-C--:B0-----:R-:W-:Y:S01]  /*aa80*/  SHF.R.U64 R10, R6, R22.reuse, R5 ;  /* 0x00000016060a7219 */ /* 0x081fe20000001205 */
[----:B--2---:R-:W-:Y:S01]  /*aa90*/  IMAD.MOV R6, RZ, RZ, -R11 ;  /* 0x000000ffff067224 */ /* 0x004fe200078e0a0b */
[----:B------:R-:W0:Y:S01]  /*aaa0*/  LDC R9, c[0x0][0x658] ;  /* 0x00019600ff097b82 */ /* 0x000e220000000800 */
[----:B-1----:R-:W-:Y:S01]  /*aab0*/  ISETP.NE.U32.AND P0, PT, R24, RZ, PT ;  /* 0x000000ff1800720c */ /* 0x002fe20003f05070 */
[----:B------:R-:W-:Y:S01]  /*aac0*/  FMUL R7, R7, UR4 ;  /* 0x0000000407077c20 */ /* 0x000fe20008400000 */
[----:B------:R-:W-:Y:S02]  /*aad0*/  SHF.R.U32.HI R5, RZ, R22, R5 ;  /* 0x00000016ff057219 */ /* 0x000fe40000011605 */
[----:B------:R-:W-:-:S03]  /*aae0*/  ISETP.NE.AND.EX P0, PT, R25, RZ, PT, P0 ;  /* 0x000000ff1900720c */ /* 0x000fc60003f05300 */
[----:B------:R-:W1:Y:S01]  /*aaf0*/  LDC R20, c[0x0][0x148] ;  /* 0x00005200ff147b82 */ /* 0x000e620000000800 */
[----:B---3--:R-:W-:Y:S02]  /*ab00*/  IMAD R23, R13, R6, R4 ;  /* 0x000000060d177224 */ /* 0x008fe400078e0204 */
[----:B------:R-:W-:-:S05]  /*ab10*/  IMAD.MOV.U32 R6, RZ, RZ, 0x1 ;  /* 0x00000001ff067424 */ /* 0x000fca00078e00ff */
[----:B------:R-:W2:Y:S01]  /*ab20*/  LDC R21, c[0x0][0x600] ;  /* 0x00018000ff157b82 */ /* 0x000ea20000000800 */
[-CC-:B----4-:R-:W-:Y:S02]  /*ab30*/  SHF.R.U64 R13, R10, R14.reuse, R5.reuse ;  /* 0x0000000e0a0d7219 */ /* 0x190fe40000001205 */
[----:B------:R-:W-:Y:S02]  /*ab40*/  SHF.R.U32.HI R4, RZ, R14, R5 ;  /* 0x0000000eff047219 */ /* 0x000fe40000011605 */
[----:B------:R3:W4:Y:S03]  /*ab50*/  F2I.U32.TRUNC.NTZ R14, R7 ;  /* 0x00000007000e7305 */ /* 0x000726000020f000 */
[----:B------:R-:W1:Y:S01]  /*ab60*/  LDC R26, c[0x0][0x648] ;  /* 0x00019200ff1a7b82 */ /* 0x000e620000000800 */
[-C--:B0-----:R-:W-:Y:S02]  /*ab70*/  SHF.R.U64 R15, R13, R9.reuse, R4 ;  /* 0x000000090d0f7219 */ /* 0x081fe40000001204 */
[----:B------:R-:W-:-:S02]  /*ab80*/  SHF.L.U32 R8, R8, R9, RZ ;  /* 0x0000000908087219 */ /* 0x000fc400000006ff */
[-C--:B------:R-:W-:Y:S01]  /*ab90*/  SHF.R.U32.HI R5, RZ, R9.reuse, R4 ;  /* 0x00000009ff057219 */ /* 0x080fe20000011604 */
[----:B------:R-:W-:Y:S01]  /*aba0*/  IMAD.MOV.U32 R4, RZ, RZ, R15 ;  /* 0x000000ffff047224 */ /* 0x000fe200078e000f */
[----:B------:R-:W-:Y:S01]  /*abb0*/  SHF.L.U32 R22, R6, R9, RZ ;  /* 0x0000000906167219 */ /* 0x000fe200000006ff */
[----:B------:R-:W0:Y:S01]  /*abc0*/  LDC R27, c[0x0][0x638] ;  /* 0x00018e00ff1b7b82 */ /* 0x000e220000000800 */
[----:B------:R-:W-:-:S07]  /*abd0*/  LOP3.LUT R28, RZ, R8, RZ, 0x33, !PT ;  /* 0x00000008ff1c7212 */ /* 0x000fce00078e33ff */
        /* <DEDUP_REMOVED lines=12> */
.L_x_287:
[----:B------:R-:W-:Y:S01]  /*aca0*/  ISETP.NE.AND P0, PT, R2, 0x1, PT ;  /* 0x000000010200780c */ /* 0x000fe20003f05270 */
[----:B--2---:R-:W-:Y:S01]  /*acb0*/  VIADD R7, R21, 0xffffffff ;  /* 0xffffffff15077836 */ /* 0x004fe20000000000 */
[----:B-1----:R-:W-:Y:S01]  /*acc0*/  SHF.R.U64 R5, R4, R26, R5 ;  /* 0x0000001a04057219 */ /* 0x002fe20000001205 */
[----:B------:R-:W-:Y:S01]  /*acd0*/  IMAD.MOV R14, RZ, RZ, -R14 ;  /* 0x000000ffff0e7224 */ /* 0x000fe200078e0a0e */
[----:B------:R-:W-:Y:S01]  /*ace0*/  LOP3.LUT R4, R13, R28, RZ, 0xc0, !PT ;  /* 0x0000001c0d047212 */ /* 0x000fe200078ec0ff */
[----:B------:R-:W-:Y:S01]  /*acf0*/  IMAD.MOV.U32 R8, RZ, RZ, R12 ;  /* 0x000000ffff087224 */ /* 0x000fe200078e000c */
[----:B------:R-:W-:Y:S01]  /*ad00*/  LOP3.LUT R10, R10, R7, RZ, 0xc0, !PT ;  /* 0x000000070a0a7212 */ /* 0x000fe200078ec0ff */
[----:B------:R-:W-:Y:S02]  /*ad10*/  IMAD.MOV R6, RZ, RZ, -R5 ;  /* 0x000000ffff067224 */ /* 0x000fe400078e0a05 */
[----:B------:R-:W-:-:S04]  /*ad20*/  IMAD R4, R22, R5, R4 ;  /* 0x0000000516047224 */ /* 0x000fc800078e0204 */
[----:B------:R-:W-:Y:S02]  /*ad30*/  @P0 IMAD R23, R20, R14, R3 ;  /* 0x0000000e14170224 */ /* 0x000fe400078e0203 */
[----:B0-----:R-:W-:Y:S02]  /*ad40*/  IMAD R3, R6, R27, R15 ;  /* 0x0000001b06037224 */ /* 0x001fe400078e020f */
[----:B------:R-:W-:Y:S02]  /*ad50*/  IMAD R7, R4, R29, R23 ;  /* 0x0000001d04077224 */ /* 0x000fe400078e0217 */
[----:B------:R-:W-:Y:S02]  /*ad60*/  IMAD R4, R3, R21, R10 ;  /* 0x0000001503047224 */ /* 0x000fe400078e020a */
[----:B------:R-:W-:-:S03]  /*ad70*/  IMAD.MOV.U32 R6, RZ, RZ, 0x1 ;  /* 0x00000001ff067424 */ /* 0x000fc600078e00ff */
[----:B------:R-:W-:Y:S02]  /*ad80*/  SEL R9, R4, R7, !P0 ;  /* 0x0000000704097207 */ /* 0x000fe40004000000 */
[----:B------:R-:W-:-:S07]  /*ad90*/  SEL R7, R7, R4, !P0 ;  /* 0x0000000407077207 */ /* 0x000fce0004000000 */
.L_x_285:
[----:B------:R-:W-:-:S08]  /*ada0*/  NOP ;  /* 0x0000000000007918 */ /* 0x000fd00000000000 */
[----:B------:R-:W0:-:S00]  /*adb0*/  USETMAXREG.DEALLOC.CTAPOOL 0x28 ;  /* 0x00000028000079c8 */ /* 0x000e0000080e0500 */
[----:B0-----:R-:W-:-:S13]  /*adc0*/  ISETP.NE.AND P0, PT, R0, RZ, PT ;  /* 0x000000ff0000720c */ /* 0x001fda0003f05270 */
[----:B------:R-:W-:Y:S05]  /*add0*/  @P0 EXIT ;  /* 0x000000000000094d */ /* 0x000fea0003800000 */
[----:B------:R-:W-:Y:S01]  /*ade0*/  LOP3.LUT P0, RZ, R6, 0xff, RZ, 0xc0, !PT ;  /* 0x000000ff06ff7812 */ /* 0x000fe2000780c0ff */
[----:B------:R-:W-:Y:S02]  /*adf0*/  IMAD.MOV.U32 R3, RZ, RZ, 0x1 ;  /* 0x00000001ff037424 */ /* 0x000fe400078e00ff */
[----:B------:R-:W-:-:S10]  /*ae00*/  IMAD.MOV.U32 R0, RZ, RZ, RZ ;  /* 0x000000ffff007224 */ /* 0x000fd400078e00ff */
[----:B------:R-:W-:Y:S05]  /*ae10*/  @!P0 BRA `(.L_x_288) ;  /* 0x0000000c00348947 */ /* 0x000fea0003800000 */
[----:B------:R-:W0:Y:S01]  /*ae20*/  LDC R0, c[0x0][0x28c] ;  /* 0x0000a300ff007b82 */ /* 0x000e220000000800 */
[----:B------:R-:W-:Y:S01]  /*ae30*/  ULDC UR5, c[0x0][0x600] ;  /* 0x0001800000057ab9 */ /* 0x000fe20000000800 */
[----:B------:R-:W-:Y:S01]  /*ae40*/  ULDC UR4, c[0x0][0xc] ;  /* 0x0000030000047ab9 */ /* 0x000fe20000000800 */
[----:B------:R-:W-:Y:S01]  /*ae50*/  UIADD3 UR16, UR5, -0x1, URZ ;  /* 0xffffffff05107890 */ /* 0x000fe2000fffe03f */
[C---:B------:R-:W-:Y:S01]  /*ae60*/  LOP3.LUT P2, RZ, R18.reuse, 0x7f, RZ, 0xc0, !PT ;  /* 0x0000007f12ff7812 */ /* 0x040fe2000784c0ff */
[----:B------:R-:W-:Y:S01]  /*ae70*/  ULDC UR6, c[0x0][0x658] ;  /* 0x0001960000067ab9 */ /* 0x000fe20000000800 */
[----:B------:R-:W-:Y:S01]  /*ae80*/  ULDC UR5, c[0x0][0x10] ;  /* 0x0000040000057ab9 */ /* 0x000fe20000000800 */
[----:B------:R-:W-:Y:S01]  /*ae90*/  UMOV UR7, 0xffffffff ;  /* 0xffffffff00077882 */ /* 0x000fe20000000000 */
[----:B------:R-:W-:Y:S01]  /*aea0*/  UMOV UR8, 0x1 ;  /* 0x0000000100087882 */ /* 0x000fe20000000000 */
[----:B------:R-:W-:Y:S01]  /*aeb0*/  UIMAD.WIDE.U32 UR4, UR4, UR5, URZ ;  /* 0x00000005040472a5 */ /* 0x000fe2000f8e003f */
[----:B------:R-:W-:Y:S01]  /*aec0*/  LOP3.LUT P0, RZ, R18, 0x1f, RZ, 0xc0, !PT ;  /* 0x0000001f12ff7812 */ /* 0x000fe2000780c0ff */
[----:B------:R-:W-:Y:S01]  /*aed0*/  USHF.L.U32 UR7, UR7, UR6, URZ ;  /* 0x0000000607077299 */ /* 0x000fe2000800063f */
[----:B------:R-:W-:Y:S01]  /*aee0*/  BSSY B0, `(.L_x_288) ;  /* 0x00000c0000007945 */ /* 0x000fe20003800000 */
[----:B------:R-:W-:Y:S01]  /*aef0*/  USHF.L.U32 UR18, UR8, UR6, URZ ;  /* 0x0000000608127299 */ /* 0x000fe2000800063f */
[----:B------:R-:W-:Y:S01]  /*af00*/  IMAD.MOV.U32 R11, RZ, RZ, 0x1 ;  /* 0x00000001ff0b7424 */ /* 0x000fe200078e00ff */
[----:B------:R-:W-:Y:S01]  /*af10*/  LOP3.LUT R18, R19, 0x2, RZ, 0xfc, !PT ;  /* 0x0000000213127812 */ /* 0x000fe200078efcff */
[----:B------:R-:W-:Y:S01]  /*af20*/  ULDC UR6, c[0x0][0x14] ;  /* 0x0000050000067ab9 */ /* 0x000fe20000000800 */
[----:B------:R-:W-:Y:S01]  /*af30*/  PLOP3.LUT P0, PT, P0, P2, PT, 0x8a, 0x0 ;  /* 0x000000000000781c */ /* 0x000fe20000705172 */
[----:B------:R-:W-:-:S02]  /*af40*/  UIMAD.WIDE.U32 UR20, UR4, UR6, URZ ;  /* 0x00000006041472a5 */ /* 0x000fc4000f8e003f */
[----:B------:R-:W-:Y:S02]  /*af50*/  UIMAD UR13, UR5, UR6, URZ ;  /* 0x00000006050d72a4 */ /* 0x000fe4000f8e023f */
[----:B------:R-:W-:Y:S01]  /*af60*/  ULOP3.LUT UR17, URZ, UR7, URZ, 0x33, !UPT ;  /* 0x000000073f117292 */ /* 0x000fe2000f8e333f */
[----:B0-----:R-:W-:Y:S01]  /*af70*/  VIADD R0, R0, 0x1f ;  /* 0x0000001f00007836 */ /* 0x001fe20000000000 */
[----:B------:R-:W-:Y:S01]  /*af80*/  UIADD3 UR13, UR21, UR13, URZ ;  /* 0x0000000d150d7290 */ /* 0x000fe2000fffe03f */
[----:B------:R-:W-:-:S03]  /*af90*/  ULDC.64 UR22, c[0x0][0x198] ;  /* 0x0000660000167ab9 */ /* 0x000fc60000000a00 */
[----:B------:R-:W-:-:S04]  /*afa0*/  SHF.R.S32.HI R3, RZ, 0x1f, R0 ;  /* 0x0000001fff037819 */ /* 0x000fc80000011400 */
[----:B------:R-:W-:Y:S01]  /*afb0*/  LEA.HI R3, R3, R0, RZ, 0x5 ;  /* 0x0000000003037211 */ /* 0x000fe200078f28ff */
[----:B------:R-:W-:-:S03]  /*afc0*/  IMAD.MOV.U32 R0, RZ, RZ, RZ ;  /* 0x000000ffff007224 */ /* 0x000fc600078e00ff */
[----:B------:R-:W-:Y:S01]  /*afd0*/  SHF.R.S32.HI R13, RZ, 0x5, R3 ;  /* 0x00000005ff0d7819 */ /* 0x000fe20000011403 */
[----:B------:R-:W-:-:S04]  /*afe0*/  IMAD.MOV.U32 R3, RZ, RZ, 0x1 ;  /* 0x00000001ff037424 */ /* 0x000fc800078e00ff */
[----:B------:R-:W-:-:S07]  /*aff0*/  VIADD R10, R13, 0x1 ;  /* 0x000000010d0a7836 */ /* 0x000fce0000000000 */
.L_x_300:
[----:B------:R-:W-:-:S03]  /*b000*/  UMOV UR4, 0xffffffff ;  /* 0xffffffff00047882 */ /* 0x000fc60000000000 */
[----:B------:R-:W-:Y:S05]  /*b010*/  BRA.DIV UR4, `(.L_x_289) ;  /* 0x0000000e04a07947 */ /* 0x000fea000b800000 */
[----:B------:R-:W-:-:S13]  /*b020*/  ELECT P6, URZ, PT ;  /* 0x00000000003f782f */ /* 0x000fda00038c0000 */
.L_x_311:
[----:B------:R-:W0:Y:S01]  /*b030*/  LDC R4, c[0x0][0x28c] ;  /* 0x0000a300ff047b82 */ /* 0x000e220000000800 */
[----:B------:R-:W-:Y:S01]  /*b040*/  BSSY B1, `(.L_x_290) ;  /* 0x0000037000017945 */ /* 0x000fe20003800000 */
[----:B0-----:R-:W-:-:S13]  /*b050*/  ISETP.LT.OR P6, PT, R4, 0x1, !P6 ;  /* 0x000000010400780c */ /* 0x001fda00077c1670 */
[----:B------:R-:W-:Y:S05]  /*b060*/  @P6 BRA `(.L_x_291) ;  /* 0x0000000000d06947 */ /* 0x000fea0003800000 */
[----:B------:R-:W-:Y:S02]  /*b070*/  IMAD.SHL.U32 R14, R9, 0x80, RZ ;  /* 0x00000080090e7824 */ /* 0x000fe400078e00ff */
[----:B------:R-:W-:Y:S02]  /*b080*/  IMAD.SHL.U32 R15, R7, 0x100, RZ ;  /* 0x00000100070f7824 */ /* 0x000fe400078e00ff */
[----:B------:R-:W-:Y:S02]  /*b090*/  IMAD.MOV.U32 R20, RZ, RZ, RZ ;  /* 0x000000ffff147224 */ /* 0x000fe400078e00ff */
[----:B------:R-:W-:Y:S02]  /*b0a0*/  IMAD.MOV.U32 R4, RZ, RZ, R10 ;  /* 0x000000ffff047224 */ /* 0x000fe400078e000a */
[----:B------:R-:W-:Y:S02]  /*b0b0*/  IMAD.MOV.U32 R5, RZ, RZ, R3 ;  /* 0x000000ffff057224 */ /* 0x000fe400078e0003 */
[----:B------:R-:W-:-:S07]  /*b0c0*/  IMAD.MOV.U32 R6, RZ, RZ, R0 ;  /* 0x000000ffff067224 */ /* 0x000fce00078e0000 */
.L_x_295:
[----:B------:R-:W0:Y:S01]  /*b0d0*/  S2R R12, SR_CgaCtaId ;  /* 0x00000000000c7919 */ /* 0x000e220000008800 */
[----:B------:R-:W-:Y:S01]  /*b0e0*/  MOV R7, 0x400 ;  /* 0x0000040000077802 */ /* 0x000fe20000000f00 */
[----:B------:R-:W1:Y:S03]  /*b0f0*/  @!P2 LDC R9, c[0x0][0x500] ;  /* 0x00014000ff09ab82 */ /* 0x000e660000000800 */
[----:B0-----:R-:W-:Y:S02]  /*b100*/  LEA R21, R12, R7, 0x18 ;  /* 0x000000070c157211 */ /* 0x001fe400078ec0ff */
[----:B------:R-:W-:-:S03]  /*b110*/  SHF.L.U32 R7, R5, 0x1f, RZ ;  /* 0x0000001f05077819 */ /* 0x000fc600000006ff */
[----:B------:R-:W-:-:S04]  /*b120*/  IMAD R12, R6, 0x8, R21 ;  /* 0x00000008060c7824 */ /* 0x000fc800078e0215 */
[----:B------:R-:W0:Y:S02]  /*b130*/  SYNCS.PHASECHK.TRANS64.TRYWAIT P1, [R12+URZ+0x20], R7 ;  /* 0x000020070c0075a7 */ /* 0x000e24000802017f */
[----:B01----:R-:W-:Y:S05]  /*b140*/  @!P1 BRA `(.L_x_292) ;  /* 0x0000000c00749947 */ /* 0x003fea0003800000 */
.L_x_312:
[----:B0-----:R-:W-:Y:S01]  /*b150*/  PRMT R7, R18, 0x9910, RZ ;  /* 0x0000991012077816 */ /* 0x001fe200000000ff */
[----:B------:R0:W-:Y:S03]  /*b160*/  @!P2 SYNCS.ARRIVE.TRANS64 RZ, [R12+URZ], R9 ;  /* 0x000000090cffa9a7 */ /* 0x0001e6000800003f */
[----:B------:R-:W-:-:S13]  /*b170*/  ISETP.NE.AND P1, PT, R7, 0x2, PT ;  /* 0x000000020700780c */ /* 0x000fda0003f25270 */
[----:B0-----:R-:W-:Y:S05]  /*b180*/  @P1 BRA `(.L_x_293) ;  /* 0x0000000000041947 */ /* 0x001fea0003800000 */
[----:B------:R-:W-:Y:S01]  /*b190*/  BPT.TRAP 0x1 ;  /* 0x000000040000795c */ /* 0x000fe20000300000 */
.L_x_293:
[----:B------:R-:W-:Y:S05]  /*b1a0*/  @P0 BRA `(.L_x_294) ;  /* 0x0000000000040947 */ /* 0x000fea0003800000 */
[----:B------:R-:W-:Y:S01]  /*b1b0*/  BPT.TRAP 0x1 ;  /* 0x000000040000795c */ /* 0x000fe20000300000 */
.L_x_294:
[--C-:B------:R-:W-:Y:S01]  /*b1c0*/  IMAD R7, R6, 0x8000, R21.reuse ;  /* 0x0000800006077824 */ /* 0x100fe200078e0215 */
[----:B------:R-:W-:Y:S01]  /*b1d0*/  R2UR UR9, R12 ;  /* 0x000000000c0972ca */ /* 0x000fe200000e0000 */
[----:B------:R-:W-:Y:S01]  /*b1e0*/  IMAD R21, R6, 0x4000, R21 ;  /* 0x0000400006157824 */ /* 0x000fe200078e0215 */
[----:B------:R-:W-:Y:S01]  /*b1f0*/  UIADD3 UR4, UP0, UR22, 0xf0, URZ ;  /* 0x000000f016047890 */ /* 0x000fe2000ff1e03f */
[----:B------:R-:W-:Y:S01]  /*b200*/  VIADD R4, R4, 0xffffffff ;  /* 0xffffffff04047836 */ /* 0x000fe20000000000 */
[----:B------:R-:W-:Y:S01]  /*b210*/  R2UR UR5, R7 ;  /* 0x00000000070572ca */ /* 0x000fe200000e0000 */
[----:B------:R-:W-:Y:S01]  /*b220*/  UIADD3 UR24, UP1, UR22, 0x1f0, URZ ;  /* 0x000001f016187890 */ /* 0x000fe2000ff3e03f */
[----:B------:R-:W-:Y:S01]  /*b230*/  R2UR UR8, R21 ;  /* 0x00000000150872ca */ /* 0x000fe200000e0000 */
[----:B------:R-:W-:Y:S01]  /*b240*/  VIADD R6, R6, 0x1 ;  /* 0x0000000106067836 */ /* 0x000fe20000000000 */
[----:B------:R-:W-:Y:S01]  /*b250*/  R2UR UR11, R15 ;  /* 0x000000000f0b72ca */ /* 0x000fe200000e0000 */
[----:B------:R-:W-:Y:S01]  /*b260*/  UIADD3.X UR25, URZ, UR23, URZ, UP1, !UPT ;  /* 0x000000173f197290 */ /* 0x000fe20008ffe43f */
[----:B------:R-:W-:Y:S01]  /*b270*/  R2UR UR10, R20 ;  /* 0x00000000140a72ca */ /* 0x000fe200000e0000 */
[----:B------:R-:W-:Y:S01]  /*b280*/  UMOV UR6, 0x0 ;  /* 0x0000000000067882 */ /* 0x000fe20000000000 */
[----:B------:R-:W-:Y:S01]  /*b290*/  R2UR UR12, R8 ;  /* 0x00000000080c72ca */ /* 0x000fe200000e0000 */
[----:B------:R-:W-:Y:S01]  /*b2a0*/  UMOV UR7, 0x10000000 ;  /* 0x1000000000077882 */ /* 0x000fe20000000000 */
[----:B------:R-:W-:Y:S01]  /*b2b0*/  R2UR UR19, R14 ;  /* 0x000000000e1372ca */ /* 0x000fe200000e0000 */
[----:B------:R-:W-:Y:S01]  /*b2c0*/  VIADD R20, R20, 0x20 ;  /* 0x0000002014147836 */ /* 0x000fe20000000000 */
[----:B------:R-:W-:Y:S01]  /*b2d0*/  ISETP.GT.AND P3, PT, R4, 0x1, PT ;  /* 0x000000010400780c */ /* 0x000fe20003f64270 */
[----:B------:R-:W-:Y:S01]  /*b2e0*/  UIADD3 UR14, UR5, 0x100, URZ ;  /* 0x00000100050e7890 */ /* 0x000fe2000fffe03f */
[----:B------:R-:W-:Y:S01]  /*b2f0*/  ISETP.NE.AND P1, PT, R6, 0x4, PT ;  /* 0x000000040600780c */ /* 0x000fe20003f25270 */
[----:B------:R-:W-:-:S02]  /*b300*/  UIADD3.X UR5, URZ, UR23, URZ, UP0, !UPT ;  /* 0x000000173f057290 */ /* 0x000fc400087fe43f */
[----:B------:R-:W-:Y:S01]  /*b310*/  UIADD3 UR15, UR8, 0x20100, URZ ;  /* 0x00020100080f7890 */ /* 0x000fe2000fffe03f */
[----:B------:R-:W-:Y:S02]  /*b320*/  SEL R12, RZ, 0x1, P1 ;  /* 0x00000001ff0c7807 */ /* 0x000fe40000800000 */
[----:B------:R-:W-:Y:S01]  /*b330*/  UMOV UR8, UR14 ;  /* 0x0000000e00087c82 */ /* 0x000fe20008000000 */
[----:B------:R-:W-:Y:S02]  /*b340*/  SEL R6, R6, RZ, P1 ;  /* 0x000000ff06067207 */ /* 0x000fe40000800000 */
[----:B------:R-:W-:Y:S01]  /*b350*/  LOP3.LUT R5, R5, R12, RZ, 0x3c, !PT ;  /* 0x0000000c05057212 */ /* 0x000fe200078e3cff */
[----:B------:R0:W-:Y:S02]  /*b360*/  UTMALDG.3D [UR8], [UR4], desc[UR6] ;  /* 0x00000608040075b4 */ /* 0x0001e40008011000 */
[----:B0-----:R-:W-:Y:S01]  /*b370*/  UMOV UR8, UR15 ;  /* 0x0000000f00087c82 */ /* 0x001fe20008000000 */
[----:B------:R-:W-:-:S02]  /*b380*/  UMOV UR11, UR19 ;  /* 0x00000013000b7c82 */ /* 0x000fc40008000000 */
[----:B------:R0:W-:Y:S02]  /*b390*/  UTMALDG.3D [UR8], [UR24], desc[UR6] ;  /* 0x00000608180075b4 */ /* 0x0001e40008011000 */
[----:B0-----:R-:W-:Y:S05]  /*b3a0*/  @P3 BRA `(.L_x_295) ;  /* 0xfffffffc00483947 */ /* 0x001fea000383ffff */
.L_x_291:
[----:B------:R-:W-:Y:S05]  /*b3b0*/  BSYNC B1 ;  /* 0x0000000000017941 */ /* 0x000fea0003800000 */
.L_x_290:
[----:B------:R-:W-:Y:S01]  /*b3c0*/  LOP3.LUT P3, RZ, R11, 0xff, RZ, 0xc0, !PT ;  /* 0x000000ff0bff7812 */ /* 0x000fe2000786c0ff */
[----:B------:R-:W-:Y:S01]  /*b3d0*/  IMAD.IADD R0, R13, 0x1, R0 ;  /* 0x000000010d007824 */ /* 0x000fe200078e0200 */
[----:B------:R-:W-:Y:S01]  /*b3e0*/  IADD3 R16, P4, R16, UR20, RZ ;  /* 0x0000001410107c10 */ /* 0x000fe2000ff9e0ff */
[----:B------:R-:W-:Y:S01]  /*b3f0*/  ULDC.64 UR4, c[0x0][0x650] ;  /* 0x0001940000047ab9 */ /* 0x000fe20000000a00 */
[----:B------:R-:W-:Y:S01]  /*b400*/  BSSY B1, `(.L_x_296) ;  /* 0x000006b000017945 */ /* 0x000fe20003800000 */
[----:B------:R-:W-:Y:S01]  /*b410*/  IMAD.MOV.U32 R7, RZ, RZ, -0x1 ;  /* 0xffffffffff077424 */ /* 0x000fe200078e00ff */
[----:B------:R-:W-:Y:S01]  /*b420*/  SHF.R.U32.HI R4, RZ, 0x2, R0 ;  /* 0x00000002ff047819 */ /* 0x000fe20000011600 */
[----:B------:R-:W-:Y:S01]  /*b430*/  IMAD.MOV.U32 R9, RZ, RZ, -0x1 ;  /* 0xffffffffff097424 */ /* 0x000fe200078e00ff */
[----:B------:R-:W-:Y:S01]  /*b440*/  ISETP.GT.U32.AND P1, PT, R0, 0x3, PT ;  /* 0x000000030000780c */ /* 0x000fe20003f24070 */
[----:B------:R-:W-:Y:S01]  /*b450*/  IMAD.MOV.U32 R8, RZ, RZ, -0x1 ;  /* 0xffffffffff087424 */ /* 0x000fe200078e00ff */
[----:B------:R-:W-:-:S02]  /*b460*/  LOP3.LUT R4, R4, 0x1, RZ, 0xc0, !PT ;  /* 0x0000000104047812 */ /* 0x000fc400078ec0ff */
[----:B------:R-:W-:Y:S01]  /*b470*/  ISETP.LT.U32.AND P1, PT, R13, 0x4, P1 ;  /* 0x000000040d00780c */ /* 0x000fe20000f21070 */
[----:B------:R-:W0:Y:S01]  /*b480*/  @P3 S2R R6, SR_CgaCtaId ;  /* 0x0000000000063919 */ /* 0x000e220000008800 */
[----:B------:R-:W-:Y:S02]  /*b490*/  @P3 MOV R5, 0x400 ;  /* 0x0000040000053802 */ /* 0x000fe40000000f00 */
[----:B------:R-:W-:Y:S02]  /*b4a0*/  IADD3.X R17, R17, UR13, RZ, P4, !PT ;  /* 0x0000000d11117c10 */ /* 0x000fe4000a7fe4ff */
[----:B------:R-:W-:Y:S02]  /*b4b0*/  ISETP.GE.U32.AND P4, PT, R16, UR4, PT ;  /* 0x0000000410007c0c */ /* 0x000fe4000bf86070 */
[----:B------:R-:W-:Y:S02]  /*b4c0*/  LOP3.LUT R0, R0, 0x3, RZ, 0xc0, !PT ;  /* 0x0000000300007812 */ /* 0x000fe400078ec0ff */
[----:B------:R-:W-:-:S02]  /*b4d0*/  PRMT R11, RZ, 0x7610, R11 ;  /* 0x00007610ff0b7816 */ /* 0x000fc4000000000b */
[----:B0-----:R-:W-:-:S04]  /*b4e0*/  @P3 LEA R5, R6, R5, 0x18 ;  /* 0x0000000506053211 */ /* 0x001fc800078ec0ff */
[----:B------:R0:W-:Y:S01]  /*b4f0*/  @P3 SYNCS.ARRIVE.TRANS64.A1T0 RZ, [R5+URZ+0x58], RZ ;  /* 0x000058ff05ff39a7 */ /* 0x0001e2000810003f */
[----:B------:R-:W-:Y:S02]  /*b500*/  ISETP.NE.U32.AND P3, PT, R4, 0x1, PT ;  /* 0x000000010400780c */ /* 0x000fe40003f65070 */
[----:B------:R-:W-:Y:S02]  /*b510*/  SEL R4, RZ, 0x1, !P1 ;  /* 0x00000001ff047807 */ /* 0x000fe40004800000 */
[----:B------:R-:W-:Y:S02]  /*b520*/  ISETP.GE.U32.AND.EX P1, PT, R17, UR5, PT, P4 ;  /* 0x0000000511007c0c */ /* 0x000fe4000bf26140 */
[----:B------:R-:W-:-:S04]  /*b530*/  ISETP.GT.U32.AND P3, PT, R13, 0x3, !P3 ;  /* 0x000000030d00780c */ /* 0x000fc80005f64070 */
[----:B0-----:R-:W-:-:S04]  /*b540*/  SEL R5, RZ, 0x1, !P3 ;  /* 0x00000001ff057807 */ /* 0x001fc80005800000 */
[--C-:B------:R-:W-:Y:S02]  /*b550*/  LOP3.LUT R3, R5, R3, R4.reuse, 0x96, !PT ;  /* 0x0000000305037212 */ /* 0x100fe400078e9604 */
[----:B------:R-:W-:Y:S01]  /*b560*/  PRMT R4, RZ, 0x7610, R4 ;  /* 0x00007610ff047816 */ /* 0x000fe20000000004 */
[----:B------:R-:W-:Y:S06]  /*b570*/  @P1 BRA `(.L_x_297) ;  /* 0x00000004004c1947 */ /* 0x000fec0003800000 */
[----:B------:R-:W-:Y:S01]  /*b580*/  ULDC.64 UR4, c[0x0][0x628] ;  /* 0x00018a0000047ab9 */ /* 0x000fe20000000a00 */
[----:B------:R-:W0:Y:S01]  /*b590*/  S2R R14, SR_CTAID.X ;  /* 0x00000000000e7919 */ /* 0x000e220000002500 */
[----:B------:R-:W-:Y:S01]  /*b5a0*/  ISETP.NE.U32.AND P1, PT, RZ, UR4, PT ;  /* 0x00000004ff007c0c */ /* 0x000fe2000bf25070 */
[----:B------:R-:W-:Y:S01]  /*b5b0*/  ULDC UR7, c[0x0][0x630] ;  /* 0x00018c0000077ab9 */ /* 0x000fe20000000800 */
[----:B------:R-:W-:Y:S01]  /*b5c0*/  IMAD.MOV.U32 R4, RZ, RZ, R16 ;  /* 0x000000ffff047224 */ /* 0x000fe200078e0010 */
[----:B------:R-:W1:Y:S01]  /*b5d0*/  S2R R12, SR_CTAID.Y ;  /* 0x00000000000c7919 */ /* 0x000e620000002600 */
[----:B------:R-:W-:Y:S01]  /*b5e0*/  ISETP.NE.AND.EX P1, PT, RZ, UR5, PT, P1 ;  /* 0x00000005ff007c0c */ /* 0x000fe2000bf25310 */
[----:B------:R-:W-:-:S12]  /*b5f0*/  IMAD.MOV.U32 R5, RZ, RZ, R17 ;  /* 0x000000ffff057224 */ /* 0x000fd800078e0011 */
[----:B------:R-:W-:Y:S05]  /*b600*/  @!P1 BRA `(.L_x_298) ;  /* 0x0000000000289947 */ /* 0x000fea0003800000 */
[----:B------:R-:W-:Y:S02]  /*b610*/  ULDC UR6, c[0x0][0x634] ;  /* 0x00018d0000067ab9 */ /* 0x000fe40000000800 */
[----:B------:R-:W-:-:S05]  /*b620*/  IADD3 R9, P1, R16, UR6, RZ ;  /* 0x0000000610097c10 */ /* 0x000fca000ff3e0ff */
[----:B------:R-:W-:-:S04]  /*b630*/  IMAD.X R15, RZ, RZ, R17, P1 ;  /* 0x000000ffff0f7224 */ /* 0x000fc800008e0611 */
[----:B------:R-:W-:-:S04]  /*b640*/  IMAD.WIDE.U32 R6, R15, UR4, RZ ;  /* 0x000000040f067c25 */ /* 0x000fc8000f8e00ff */
[----:B------:R-:W-:-:S04]  /*b650*/  IMAD.WIDE.U32 R6, P1, R9, UR5, R6 ;  /* 0x0000000509067c25 */ /* 0x000fc8000f820006 */
[----:B------:R-:W-:-:S04]  /*b660*/  IMAD.WIDE.U32 R8, R9, UR4, RZ ;  /* 0x0000000409087c25 */ /* 0x000fc8000f8e00ff */
[----:B------:R-:W-:Y:S01]  /*b670*/  IMAD.X R5, RZ, RZ, RZ, P1 ;  /* 0x000000ffff057224 */ /* 0x000fe200008e06ff */
[----:B------:R-:W-:Y:S01]  /*b680*/  IADD3 RZ, P1, R9, R6, RZ ;  /* 0x0000000609ff7210 */ /* 0x000fe20007f3e0ff */
[----:B------:R-:W-:-:S04]  /*b690*/  IMAD.MOV.U32 R4, RZ, RZ, R7 ;  /* 0x000000ffff047224 */ /* 0x000fc800078e0007 */
[----:B------:R-:W-:-:S08]  /*b6a0*/  IMAD.WIDE.U32.X R4, R15, UR5, R4, P1 ;  /* 0x000000050f047c25 */ /* 0x000fd000088e0404 */
.L_x_298:
[--C-:B------:R-:W-:Y:S01]  /*b6b0*/  SHF.R.U64 R8, R4, UR7, R5.reuse ;  /* 0x0000000704087c19 */ /* 0x100fe20008001205 */
[----:B------:R-:W-:Y:S01]  /*b6c0*/  ULDC.64 UR4, c[0x0][0x620] ;  /* 0x0001880000047ab9 */ /* 0x000fe20000000a00 */
[----:B------:R-:W-:Y:S01]  /*b6d0*/  SHF.R.U32.HI R4, RZ, UR7, R5 ;  /* 0x00000007ff047c19 */ /* 0x000fe20008011605 */
[----:B------:R-:W2:Y:S01]  /*b6e0*/  LDC R25, c[0x0][0x144] ;  /* 0x00005100ff197b82 */ /* 0x000ea20000000800 */
[----:B------:R-:W-:Y:S01]  /*b6f0*/  IADD3 R7, P1, RZ, -R8, RZ ;  /* 0x80000008ff077210 */ /* 0x000fe20007f3e0ff */
[----:B------:R-:W-:Y:S01]  /*b700*/  ULDC.64 UR8, c[0x0][0x640] ;  /* 0x0001900000087ab9 */ /* 0x000fe20000000a00 */
[----:B0-----:R-:W-:Y:S01]  /*b710*/  I2FP.F32.U32 R9, R14 ;  /* 0x0000000e00097245 */ /* 0x001fe20000201000 */
[----:B------:R-:W-:Y:S02]  /*b720*/  ULDC UR6, c[0x0][0x608] ;  /* 0x0001820000067ab9 */ /* 0x000fe40000000800 */
[----:B------:R-:W-:Y:S01]  /*b730*/  IMAD.X R4, RZ, RZ, ~R4, P1 ;  /* 0x000000ffff047224 */ /* 0x000fe200008e0e04 */
[----:B------:R-:W-:Y:S01]  /*b740*/  ISETP.NE.U32.AND P1, PT, RZ, UR8, PT ;  /* 0x00000008ff007c0c */ /* 0x000fe2000bf25070 */
[----:B------:R-:W0:Y:S02]  /*b750*/  LDC R21, c[0x0][0x148] ;  /* 0x00005200ff157b82 */ /* 0x000e240000000800 */
[----:B------:R-:W-:Y:S01]  /*b760*/  IMAD R6, R4, UR4, RZ ;  /* 0x0000000404067c24 */ /* 0x000fe2000f8e02ff */
[----:B------:R-:W-:Y:S01]  /*b770*/  ISETP.NE.AND.EX P1, PT, RZ, UR9, PT, P1 ;  /* 0x00000009ff007c0c */ /* 0x000fe2000bf25310 */
[----:B------:R-:W-:Y:S01]  /*b780*/  IMAD.WIDE.U32 R4, R7, UR4, R16 ;  /* 0x0000000407047c25 */ /* 0x000fe2000f8e0010 */
[----:B------:R-:W-:-:S03]  /*b790*/  ULDC UR4, c[0x0][0x150] ;  /* 0x0000540000047ab9 */ /* 0x000fc60000000800 */
[----:B------:R-:W-:Y:S02]  /*b7a0*/  IMAD R7, R7, UR5, R6 ;  /* 0x0000000507077c24 */ /* 0x000fe4000f8e0206 */
[----:B------:R-:W-:Y:S01]  /*b7b0*/  FMUL R6, R9, UR4 ;  /* 0x0000000409067c20 */ /* 0x000fe20008400000 */
[----:B------:R-:W-:Y:S01]  /*b7c0*/  ULDC UR4, c[0x0][0x618] ;  /* 0x0001860000047ab9 */ /* 0x000fe20000000800 */
[----:B------:R-:W-:Y:S01]  /*b7d0*/  ULDC UR5, c[0x0][0x154] ;  /* 0x0000550000057ab9 */ /* 0x000fe20000000800 */
[----:B------:R-:W-:-:S03]  /*b7e0*/  IMAD.IADD R5, R5, 0x1, R7 ;  /* 0x0000000105057824 */ /* 0x000fc600078e0207 */
[----:B------:R-:W3:Y:S02]  /*b7f0*/  F2I.U32.TRUNC.NTZ R6, R6 ;  /* 0x0000000600067305 */ /* 0x000ee4000020f000 */
[----:B------:R-:W-:Y:S02]  /*b800*/  SHF.R.U64 R9, R4, UR4, R5 ;  /* 0x0000000404097c19 */ /* 0x000fe40008001205 */
[----:B-1----:R-:W-:-:S05]  /*b810*/  I2FP.F32.U32 R4, R12 ;  /* 0x0000000c00047245 */ /* 0x002fca0000201000 */
[----:B------:R-:W-:Y:S01]  /*b820*/  FMUL R22, R4, UR5 ;  /* 0x0000000504167c20 */ /* 0x000fe20008400000 */
[----:B------:R-:W-:Y:S01]  /*b830*/  SHF.R.U32.HI R4, RZ, UR4, R5 ;  /* 0x00000004ff047c19 */ /* 0x000fe20008011605 */
[----:B------:R-:W-:-:S03]  /*b840*/  ULDC UR4, c[0x0][0x658] ;  /* 0x0001960000047ab9 */ /* 0x000fc60000000800 */
[--C-:B------:R-:W-:Y:S01]  /*b850*/  SHF.R.U64 R20, R9, UR6, R4.reuse ;  /* 0x0000000609147c19 */ /* 0x100fe20008001204 */
[----:B------:R-:W1:Y:S01]  /*b860*/  F2I.U32.TRUNC.NTZ R22, R22 ;  /* 0x0000001600167305 */ /* 0x000e62000020f000 */
[----:B------:R-:W-:Y:S01]  /*b870*/  SHF.R.U32.HI R5, RZ, UR6, R4 ;  /* 0x00000006ff057c19 */ /* 0x000fe20008011604 */
[----:B---3--:R-:W-:-:S03]  /*b880*/  IMAD.MOV R6, RZ, RZ, -R6 ;  /* 0x000000ffff067224 */ /* 0x008fc600078e0a06 */
[--C-:B------:R-:W-:Y:S01]  /*b890*/  SHF.R.U64 R15, R20, UR4, R5.reuse ;  /* 0x00000004140f7c19 */ /* 0x100fe20008001205 */
[----:B--2---:R-:W-:Y:S01]  /*b8a0*/  IMAD R14, R25, R6, R14 ;  /* 0x00000006190e7224 */ /* 0x004fe200078e020e */
[----:B------:R-:W-:-:S03]  /*b8b0*/  SHF.R.U32.HI R23, RZ, UR4, R5 ;  /* 0x00000004ff177c19 */ /* 0x000fc60008011605 */
[----:B------:R-:W-:Y:S02]  /*b8c0*/  IMAD.MOV.U32 R4, RZ, RZ, R15 ;  /* 0x000000ffff047224 */ /* 0x000fe400078e000f */
[----:B------:R-:W-:Y:S01]  /*b8d0*/  IMAD.MOV.U32 R5, RZ, RZ, R23 ;  /* 0x000000ffff057224 */ /* 0x000fe200078e0017 */
[----:B-1----:R-:W-:Y:S06]  /*b8e0*/  @!P1 BRA `(.L_x_299) ;  /* 0x0000000000289947 */ /* 0x002fec0003800000 */
[----:B------:R-:W-:Y:S02]  /*b8f0*/  ULDC UR4, c[0x0][0x64c] ;  /* 0x0001930000047ab9 */ /* 0x000fe40000000800 */
[----:B------:R-:W-:-:S05]  /*b900*/  IADD3 R5, P1, R15, UR4, RZ ;  /* 0x000000040f057c10 */ /* 0x000fca000ff3e0ff */
[----:B------:R-:W-:-:S04]  /*b910*/  IMAD.X R23, RZ, RZ, R23, P1 ;  /* 0x000000ffff177224 */ /* 0x000fc800008e0617 */
[----:B------:R-:W-:-:S04]  /*b920*/  IMAD.WIDE.U32 R6, R23, UR8, RZ ;  /* 0x0000000817067c25 */ /* 0x000fc8000f8e00ff */
[----:B------:R-:W-:-:S04]  /*b930*/  IMAD.WIDE.U32 R6, P1, R5, UR9, R6 ;  /* 0x0000000905067c25 */ /* 0x000fc8000f820006 */
[----:B------:R-:W-:-:S04]  /*b940*/  IMAD.WIDE.U32 R4, R5, UR8, RZ ;  /* 0x0000000805047c25 */ /* 0x000fc8000f8e00ff */
[----:B------:R-:W-:Y:S01]  /*b950*/  IMAD.MOV.U32 R4, RZ, RZ, R7 ;  /* 0x000000ffff047224 */ /* 0x000fe200078e0007 */
[----:B------:R-:W-:Y:S01]  /*b960*/  IADD3 RZ, P3, R5, R6, RZ ;  /* 0x0000000605ff7210 */ /* 0x000fe20007f7e0ff */
[----:B------:R-:W-:-:S04]  /*b970*/  IMAD.X R5, RZ, RZ, RZ, P1 ;  /* 0x000000ffff057224 */ /* 0x000fc800008e06ff */
[----:B------:R-:W-:-:S08]  /*b980*/  IMAD.WIDE.U32.X R4, R23, UR9, R4, P3 ;  /* 0x0000000917047c25 */ /* 0x000fd000098e0404 */
.L_x_299:
[----:B------:R-:W-:Y:S01]  /*b990*/  ISETP.NE.AND P1, PT, R2, 0x1, PT ;  /* 0x000000010200780c */ /* 0x000fe20003f25270 */
[----:B------:R-:W-:Y:S01]  /*b9a0*/  ULDC UR4, c[0x0][0x648] ;  /* 0x0001920000047ab9 */ /* 0x000fe20000000800 */
[----:B------:R-:W-:Y:S01]  /*b9b0*/  LOP3.LUT R20, R20, UR17, RZ, 0xc0, !PT ;  /* 0x0000001114147c12 */ /* 0x000fe2000f8ec0ff */
[----:B------:R-:W-:Y:S01]  /*b9c0*/  IMAD.MOV R22, RZ, RZ, -R22 ;  /* 0x000000ffff167224 */ /* 0x000fe200078e0a16 */
[----:B------:R-:W-:Y:S01]  /*b9d0*/  SHF.R.U64 R5, R4, UR4, R5 ;  /* 0x0000000404057c19 */ /* 0x000fe20008001205 */
[----:B------:R-:W-:Y:S01]  /*b9e0*/  ULDC UR4, c[0x0][0x638] ;  /* 0x00018e0000047ab9 */ /* 0x000fe20000000800 */
[----:B------:R-:W-:Y:S01]  /*b9f0*/  LOP3.LUT R6, R9, UR16, RZ, 0xc0, !PT ;  /* 0x0000001009067c12 */ /* 0x000fe2000f8ec0ff */
[----:B------:R-:W-:Y:S02]  /*ba00*/  ULDC UR5, c[0x0][0x610] ;  /* 0x0001840000057ab9 */ /* 0x000fe40000000800 */
[----:B------:R-:W-:Y:S02]  /*ba10*/  IMAD.MOV R4, RZ, RZ, -R5 ;  /* 0x000000ffff047224 */ /* 0x000fe400078e0a05 */
[----:B------:R-:W-:-:S02]  /*ba20*/  IMAD R5, R5, UR18, R20 ;  /* 0x0000001205057c24 */ /* 0x000fc4000f8e0214 */
[----:B0-----:R-:W-:Y:S02]  /*ba30*/  @P1 IMAD R14, R21, R22, R12 ;  /* 0x00000016150e1224 */ /* 0x001fe400078e020c */
[----:B------:R-:W-:Y:S01]  /*ba40*/  IMAD R15, R4, UR4, R15 ;  /* 0x00000004040f7c24 */ /* 0x000fe2000f8e020f */
[----:B------:R-:W-:Y:S01]  /*ba50*/  ULDC UR4, c[0x0][0x600] ;  /* 0x0001800000047ab9 */ /* 0x000fe20000000800 */
[----:B------:R-:W-:Y:S02]  /*ba60*/  IMAD R14, R5, UR5, R14 ;  /* 0x00000005050e7c24 */ /* 0x000fe4000f8e020e */
[----:B------:R-:W-:Y:S02]  /*ba70*/  IMAD R15, R15, UR4, R6 ;  /* 0x000000040f0f7c24 */ /* 0x000fe4000f8e0206 */
[----:B------:R-:W-:-:S03]  /*ba80*/  IMAD.MOV.U32 R4, RZ, RZ, 0x1 ;  /* 0x00000001ff047424 */ /* 0x000fc600078e00ff */
[----:B------:R-:W-:Y:S02]  /*ba90*/  SEL R9, R15, R14, !P1 ;  /* 0x0000000e0f097207 */ /* 0x000fe40004800000 */
[----:B------:R-:W-:-:S07]  /*baa0*/  SEL R7, R14, R15, !P1 ;  /* 0x0000000f0e077207 */ /* 0x000fce0004800000 */
.L_x_297:
[----:B------:R-:W-:Y:S05]  /*bab0*/  BSYNC B1 ;  /* 0x0000000000017941 */ /* 0x000fea0003800000 */
.L_x_296:
[----:B------:R-:W-:-:S13]  /*bac0*/  LOP3.LUT P1, RZ, R4, 0xff, RZ, 0xc0, !PT ;  /* 0x000000ff04ff7812 */ /* 0x000fda000782c0ff */
[----:B------:R-:W-:Y:S05]  /*bad0*/  @P1 BRA `(.L_x_300) ;  /* 0xfffffff400481947 */ /* 0x000fea000383ffff */
[----:B------:R-:W-:Y:S05]  /*bae0*/  BSYNC B0 ;  /* 0x0000000000007941 */ /* 0x000fea0003800000 */
.L_x_288:
[----:B------:R-:W-:-:S03]  /*baf0*/  UMOV UR4, 0xffffffff ;  /* 0xffffffff00047882 */ /* 0x000fc60000000000 */
[----:B------:R-:W-:Y:S05]  /*bb00*/  BRA.DIV UR4, `(.L_x_301) ;  /* 0x0000000604187947 */ /* 0x000fea000b800000 */
[----:B------:R-:W-:-:S13]  /*bb10*/  ELECT P6, URZ, PT ;  /* 0x00000000003f782f */ /* 0x000fda00038c0000 */
.L_x_315:
[----:B------:R-:W-:Y:S04]  /*bb20*/  BSSY B0, `(.L_x_302) ;  /* 0x000002b000007945 */ /* 0x000fe80003800000 */
[----:B------:R-:W-:Y:S05]  /*bb30*/  @!P6 BRA `(.L_x_303) ;  /* 0x0000000000a4e947 */ /* 0x000fea0003800000 */
[----:B------:R-:W-:-:S04]  /*bb40*/  LOP3.LUT R19, R19, 0x2, RZ, 0xfc, !PT ;  /* 0x0000000213137812 */ /* 0x000fc800078efcff */
[----:B------:R-:W-:-:S13]  /*bb50*/  ISETP.NE.AND P0, PT, R19, 0x3, PT ;  /* 0x000000031300780c */ /* 0x000fda0003f05270 */
[----:B------:R-:W-:Y:S05]  /*bb60*/  @!P0 BRA `(.L_x_304) ;  /* 0x0000000000048947 */ /* 0x000fea0003800000 */
[----:B------:R-:W-:Y:S01]  /*bb70*/  BPT.TRAP 0x1 ;  /* 0x000000040000795c */ /* 0x000fe20000300000 */
.L_x_304:
[----:B------:R-:W0:Y:S01]  /*bb80*/  S2R R5, SR_CgaCtaId ;  /* 0x0000000000057919 */ /* 0x000e220000008800 */
[----:B------:R-:W-:Y:S02]  /*bb90*/  MOV R2, 0x400 ;  /* 0x0000040000027802 */ /* 0x000fe40000000f00 */
[----:B------:R-:W-:Y:S02]  /*bba0*/  SHF.L.U32 R4, R3, 0x1f, RZ ;  /* 0x0000001f03047819 */ /* 0x000fe400000006ff */
[----:B0-----:R-:W-:-:S05]  /*bbb0*/  LEA R5, R5, R2, 0x18 ;  /* 0x0000000205057211 */ /* 0x001fca00078ec0ff */
[----:B------:R-:W-:-:S04]  /*bbc0*/  VIADD R5, R5, 0x20 ;  /* 0x0000002005057836 */ /* 0x000fc80000000000 */
[C---:B------:R-:W-:Y:S02]  /*bbd0*/  IMAD R7, R0.reuse, 0x8, R5 ;  /* 0x0000000800077824 */ /* 0x040fe400078e0205 */
[----:B------:R-:W-:Y:S02]  /*bbe0*/  VIADD R0, R0, 0x1 ;  /* 0x0000000100007836 */ /* 0x000fe40000000000 */
[----:B------:R-:W0:Y:S03]  /*bbf0*/  SYNCS.PHASECHK.TRANS64.TRYWAIT P0, [R7+URZ], R4 ;  /* 0x00000004070075a7 */ /* 0x000e26000800017f */
[----:B------:R-:W-:-:S04]  /*bc00*/  ISETP.NE.AND P1, PT, R0, 0x4, PT ;  /* 0x000000040000780c */ /* 0x000fc80003f25270 */
[----:B------:R-:W-:Y:S02]  /*bc10*/  SEL R2, RZ, 0x1, P1 ;  /* 0x00000001ff027807 */ /* 0x000fe40000800000 */
[----:B------:R-:W-:Y:S02]  /*bc20*/  SEL R0, R0, RZ, P1 ;  /* 0x000000ff00007207 */ /* 0x000fe40000800000 */
[----:B------:R-:W-:-:S03]  /*bc30*/  LOP3.LUT R9, R3, R2, RZ, 0x3c, !PT ;  /* 0x0000000203097212 */ /* 0x000fc600078e3cff */
[----:B------:R-:W-:Y:S01]  /*bc40*/  IMAD R6, R0, 0x8, R5 ;  /* 0x0000000800067824 */ /* 0x000fe200078e0205 */
[----:B------:R-:W-:Y:S01]  /*bc50*/  SHF.L.U32 R3, R9, 0x1f, RZ ;  /* 0x0000001f09037819 */ /* 0x000fe200000006ff */
[----:B0-----:R-:W-:Y:S06]  /*bc60*/  @!P0 BRA `(.L_x_305) ;  /* 0x0000000000e08947 */ /* 0x001fec0003800000 */
.L_x_316:
[----:B------:R-:W1:Y:S01]  /*bc70*/  SYNCS.PHASECHK.TRANS64.TRYWAIT P0, [R6+URZ], R3 ;  /* 0x00000003060075a7 */ /* 0x000e62000800017f */
[----:B------:R-:W-:-:S05]  /*bc80*/  VIADD R0, R0, 0x1 ;  /* 0x0000000100007836 */ /* 0x000fca0000000000 */
[----:B------:R-:W-:-:S04]  /*bc90*/  ISETP.NE.AND P1, PT, R0, 0x4, PT ;  /* 0x000000040000780c */ /* 0x000fc80003f25270 */
[----:B------:R-:W-:Y:S02]  /*bca0*/  SEL R2, RZ, 0x1, P1 ;  /* 0x00000001ff027807 */ /* 0x000fe40000800000 */
[----:B------:R-:W-:Y:S02]  /*bcb0*/  SEL R0, R0, RZ, P1 ;  /* 0x000000ff00007207 */ /* 0x000fe40000800000 */
[----:B------:R-:W-:-:S03]  /*bcc0*/  LOP3.LUT R9, R9, R2, RZ, 0x3c, !PT ;  /* 0x0000000209097212 */ /* 0x000fc600078e3cff */
[----:B0-----:R-:W-:Y:S01]  /*bcd0*/  IMAD R7, R0, 0x8, R5 ;  /* 0x0000000800077824 */ /* 0x001fe200078e0205 */
[----:B------:R-:W-:Y:S01]  /*bce0*/  SHF.L.U32 R4, R9, 0x1f, RZ ;  /* 0x0000001f09047819 */ /* 0x000fe200000006ff */
[----:B-1----:R-:W-:Y:S06]  /*bcf0*/  @!P0 BRA `(.L_x_306) ;  /* 0x0000000000d08947 */ /* 0x002fec0003800000 */
.L_x_317:
[----:B------:R-:W1:Y:S01]  /*bd00*/  SYNCS.PHASECHK.TRANS64.TRYWAIT P0, [R7+URZ], R4 ;  /* 0x00000004070075a7 */ /* 0x000e62000800017f */
[----:B------:R-:W-:-:S05]  /*bd10*/  VIADD R0, R0, 0x1 ;  /* 0x0000000100007836 */ /* 0x000fca0000000000 */
[----:B------:R-:W-:-:S04]  /*bd20*/  ISETP.NE.AND P1, PT, R0, 0x4, PT ;  /* 0x000000040000780c */ /* 0x000fc80003f25270 */
[----:B------:R-:W-:Y:S02]  /*bd30*/  SEL R2, RZ, 0x1, P1 ;  /* 0x00000001ff027807 */ /* 0x000fe40000800000 */
[----:B------:R-:W-:Y:S02]  /*bd40*/  SEL R0, R0, RZ, P1 ;  /* 0x000000ff00007207 */ /* 0x000fe40000800000 */
[----:B------:R-:W-:Y:S01]  /*bd50*/  LOP3.LUT R2, R9, R2, RZ, 0x3c, !PT ;  /* 0x0000000209027212 */ /* 0x000fe200078e3cff */
[----:B-1----:R-:W-:Y:S06]  /*bd60*/  @!P0 BRA `(.L_x_307) ;  /* 0x0000000000c88947 */ /* 0x002fec0003800000 */
.L_x_318:
[----:B------:R-:W-:Y:S01]  /*bd70*/  IMAD R5, R0, 0x8, R5 ;  /* 0x0000000800057824 */ /* 0x000fe200078e0205 */
[----:B------:R-:W-:-:S07]  /*bd80*/  SHF.L.U32 R0, R2, 0x1f, RZ ;  /* 0x0000001f02007819 */ /* 0x000fce00000006ff */
.L_x_308:
[----:B--2---:R2:W3:Y:S02]  /*bd90*/  SYNCS.PHASECHK.TRANS64.TRYWAIT P0, [R5+URZ], R0 ;  /* 0x00000000050075a7 */ /* 0x0044e4000800017f */
[----:B---3--:R-:W-:Y:S05]  /*bda0*/  @!P0 NANOSLEEP.SYNCS 0x989680 ;  /* 0x009896800000895d */ /* 0x008fea0003900000 */
[----:B------:R-:W3:Y:S02]  /*bdb0*/  @!P0 SYNCS.PHASECHK.TRANS64 P0, [R5+URZ], R0 ;  /* 0x00000000050085a7 */ /* 0x000ee4000800007f */
[----:B---3--:R-:W-:Y:S05]  /*bdc0*/  @!P0 BRA `(.L_x_308) ;  /* 0xfffffffc00f08947 */ /* 0x008fea000383ffff */
.L_x_303:
[----:B------:R-:W-:Y:S05]  /*bdd0*/  BSYNC B0 ;  /* 0x0000000000007941 */ /* 0x000fea0003800000 */
.L_x_302:
[----:B------:R-:W-:Y:S05]  /*bde0*/  EXIT ;  /* 0x000000000000794d */ /* 0x000fea0003800000 */
.L_x_17:
[----:B---3--:R3:W4:Y:S02]  /*bdf0*/  SYNCS.PHASECHK.TRANS64.TRYWAIT P1, [R3+URZ], R0 ;  /* 0x00000000030075a7 */ /* 0x008724000802017f */
[----:B----4-:R-:W-:Y:S05]  /*be00*/  @!P1 NANOSLEEP.SYNCS 0x989680 ;  /* 0x009896800000995d */ /* 0x010fea0003900000 */
[----:B------:R-:W4:Y:S02]  /*be10*/  @!P1 SYNCS.PHASECHK.TRANS64 P1, [R3+URZ], R0 ;  /* 0x00000000030095a7 */ /* 0x000f24000802007f */
[----:B----4-:R-:W-:Y:S05]  /*be20*/  @!P1 BRA `(.L_x_17) ;  /* 0xfffffffc00f09947 */ /* 0x010fea000383ffff */
[----:B------:R-:W-:Y:S05]  /*be30*/  BRA `(.L_x_16) ;  /* 0xffffff5000f47947 */ /* 0x000fea000383ffff */
.L_x_22:
[----:B-1----:R-:W-:-:S04]  /*be40*/  IMAD.U32 R4, RZ, RZ, UR8 ;  /* 0x00000008ff047e24 */ /* 0x002fc8000f8e00ff */
[----:B------:R1:W2:Y:S03]  /*be50*/  SYNCS.PHASECHK.TRANS64.TRYWAIT P1, [R4+URZ], R3 ;  /* 0x00000003040075a7 */ /* 0x0002a6000802017f */
[----:B--2---:R-:W-:Y:S05]  /*be60*/  @!P1 NANOSLEEP.SYNCS 0x989680 ;  /* 0x009896800000995d */ /* 0x004fea0003900000 */
[----:B------:R-:W2:Y:S02]  /*be70*/  @!P1 SYNCS.PHASECHK.TRANS64 P1, [R4+URZ], R3 ;  /* 0x00000003040095a7 */ /* 0x000ea4000802007f */
[----:B--2---:R-:W-:Y:S05]  /*be80*/  @!P1 BRA `(.L_x_22) ;  /* 0xfffffffc00ec9947 */ /* 0x004fea000383ffff */
[----:B------:R-:W-:Y:S05]  /*be90*/  BRA `(.L_x_21) ;  /* 0xffffff5800247947 */ /* 0x000fea000383ffff */
.L_x_289:
[----:B------:R-:W-:Y:S01]  /*bea0*/  BSSY B1, `(.L_x_309) ;  /* 0x0000006000017945 */ /* 0x000fe20003800000 */
[----:B------:R-:W-:-:S07]  /*beb0*/  IMAD.MOV.U32 R15, RZ, RZ, -0x1 ;  /* 0xffffffffff0f7424 */ /* 0x000fce00078e00ff */
[----:B------:R-:W-:Y:S05]  /*bec0*/  WARPSYNC.COLLECTIVE R15, `(.L_x_310) ;  /* 0x000000000f0c7348 */ /* 0x000fea0003c00000 */
[----:B------:R-:W-:Y:S02]  /*bed0*/  ELECT P6, UR62, PT ;  /* 0x00000000003e782f */ /* 0x000fe400038c0000 */
[----:B------:R-:W-:Y:S01]  /*bee0*/  MOV R14, UR62 ;  /* 0x0000003e000e7c02 */ /* 0x000fe20008000f00 */
[----:B------:R-:W-:Y:S10]  /*bef0*/  ENDCOLLECTIVE ;  /* 0x000000000000791b */ /* 0x000ff40003800000 */
.L_x_310:
[----:B------:R-:W-:Y:S05]  /*bf00*/  BSYNC B1 ;  /* 0x0000000000017941 */ /* 0x000fea0003800000 */
.L_x_309:
[----:B------:R-:W-:Y:S05]  /*bf10*/  BRA `(.L_x_311) ;  /* 0xfffffff000447947 */ /* 0x000fea000383ffff */
.L_x_292:
[----:B0-----:R0:W1:Y:S02]  /*bf20*/  SYNCS.PHASECHK.TRANS64.TRYWAIT P1, [R12+URZ+0x20], R7 ;  /* 0x000020070c0075a7 */ /* 0x001064000802017f */
[----:B-1----:R-:W-:Y:S05]  /*bf30*/  @!P1 NANOSLEEP.SYNCS 0x989680 ;  /* 0x009896800000995d */ /* 0x002fea0003900000 */
[----:B------:R-:W1:Y:S02]  /*bf40*/  @!P1 SYNCS.PHASECHK.TRANS64 P1, [R12+URZ+0x20], R7 ;  /* 0x000020070c0095a7 */ /* 0x000e64000802007f */
[----:B-1----:R-:W-:Y:S05]  /*bf50*/  @!P1 BRA `(.L_x_292) ;  /* 0xfffffffc00f09947 */ /* 0x002fea000383ffff */
[----:B------:R-:W-:Y:S05]  /*bf60*/  BRA `(.L_x_312) ;  /* 0xfffffff000787947 */ /* 0x000fea000383ffff */
.L_x_301:
[----:B------:R-:W-:Y:S01]  /*bf70*/  BSSY B0, `(.L_x_313) ;  /* 0x0000006000007945 */ /* 0x000fe20003800000 */
[----:B------:R-:W-:-:S07]  /*bf80*/  IMAD.MOV.U32 R15, RZ, RZ, -0x1 ;  /* 0xffffffffff0f7424 */ /* 0x000fce00078e00ff */
[----:B------:R-:W-:Y:S05]  /*bf90*/  WARPSYNC.COLLECTIVE R15, `(.L_x_314) ;  /* 0x000000000f0c7348 */ /* 0x000fea0003c00000 */
[----:B------:R-:W-:Y:S02]  /*bfa0*/  ELECT P6, UR62, PT ;  /* 0x00000000003e782f */ /* 0x000fe400038c0000 */
[----:B------:R-:W-:Y:S01]  /*bfb0*/  MOV R14, UR62 ;  /* 0x0000003e000e7c02 */ /* 0x000fe20008000f00 */
[----:B------:R-:W-:Y:S10]  /*bfc0*/  ENDCOLLECTIVE ;  /* 0x000000000000791b */ /* 0x000ff40003800000 */
.L_x_314:
[----:B------:R-:W-:Y:S05]  /*bfd0*/  BSYNC B0 ;  /* 0x0000000000007941 */ /* 0x000fea0003800000 */
.L_x_313:
[----:B------:R-:W-:Y:S05]  /*bfe0*/  BRA `(.L_x_315) ;  /* 0xfffffff800cc7947 */ /* 0x000fea000383ffff */
.L_x_305:
[----:B0-----:R0:W1:Y:S02]  /*bff0*/  SYNCS.PHASECHK.TRANS64.TRYWAIT P0, [R7+URZ], R4 ;  /* 0x00000004070075a7 */ /* 0x001064000800017f */
[----:B-1----:R-:W-:Y:S05]  /*c000*/  @!P0 NANOSLEEP.SYNCS 0x989680 ;  /* 0x009896800000895d */ /* 0x002fea0003900000 */
[----:B------:R-:W1:Y:S02]  /*c010*/  @!P0 SYNCS.PHASECHK.TRANS64 P0, [R7+URZ], R4 ;  /* 0x00000004070085a7 */ /* 0x000e64000800007f */
[----:B-1----:R-:W-:Y:S05]  /*c020*/  @!P0 BRA `(.L_x_305) ;  /* 0xfffffffc00f08947 */ /* 0x002fea000383ffff */
[----:B------:R-:W-:Y:S05]  /*c030*/  BRA `(.L_x_316) ;  /* 0xfffffffc000c7947 */ /* 0x000fea000383ffff */
.L_x_306:
[----:B0-----:R0:W1:Y:S02]  /*c040*/  SYNCS.PHASECHK.TRANS64.TRYWAIT P0, [R6+URZ], R3 ;  /* 0x00000003060075a7 */ /* 0x001064000800017f */
[----:B-1----:R-:W-:Y:S05]  /*c050*/  @!P0 NANOSLEEP.SYNCS 0x989680 ;  /* 0x009896800000895d */ /* 0x002fea0003900000 */
[----:B------:R-:W1:Y:S02]  /*c060*/  @!P0 SYNCS.PHASECHK.TRANS64 P0, [R6+URZ], R3 ;  /* 0x00000003060085a7 */ /* 0x000e64000800007f */
[----:B-1----:R-:W-:Y:S05]  /*c070*/  @!P0 BRA `(.L_x_306) ;  /* 0xfffffffc00f08947 */ /* 0x002fea000383ffff */
[----:B------:R-:W-:Y:S05]  /*c080*/  BRA `(.L_x_317) ;  /* 0xfffffffc001c7947 */ /* 0x000fea000383ffff */
.L_x_307:
[----:B-1----:R1:W2:Y:S02]  /*c090*/  SYNCS.PHASECHK.TRANS64.TRYWAIT P0, [R7+URZ], R4 ;  /* 0x00000004070075a7 */ /* 0x0022a4000800017f */
[----:B--2---:R-:W-:Y:S05]  /*c0a0*/  @!P0 NANOSLEEP.SYNCS 0x989680 ;  /* 0x009896800000895d */ /* 0x004fea0003900000 */
[----:B------:R-:W2:Y:S02]  /*c0b0*/  @!P0 SYNCS.PHASECHK.TRANS64 P0, [R7+URZ], R4 ;  /* 0x00000004070085a7 */ /* 0x000ea4000800007f */
[----:B--2---:R-:W-:Y:S05]  /*c0c0*/  @!P0 BRA `(.L_x_307) ;  /* 0xfffffffc00f08947 */ /* 0x004fea000383ffff */
[----:B------:R-:W-:Y:S05]  /*c0d0*/  BRA `(.L_x_318) ;  /* 0xfffffffc00247947 */ /* 0x000fea000383ffff */
.L_x_319:
[----:B------:R-:W-:-:S00]  /*c0e0*/  BRA `(.L_x_319) ;  /* 0xfffffffc00fc7947 */ /* 0x000fc0000383ffff */
[----:B------:R-:W-:-:S00]  /*c0f0*/  NOP ;  /* 0x0000000000007918 */ /* 0x000fc00000000000 */
        /* <DEDUP_REMOVED lines=8> */
.L_x_320:


//--------------------- .nv.global.init           --------------------------
	.section	.nv.global.init,"aw",@progbits
.nv.global.init:
	.type		$str$22,@object
	.size		$str$22,($str$23 - $str$22)
$str$22:
        /*0000*/ 	.byte	0x6b, 0x5f, 0x74, 0x69, 0x6c, 0x65, 0x5f, 0x63, 0x6f, 0x75, 0x6e, 0x74, 0x20, 0x3e, 0x3d, 0x20
        /*0010*/ 	.byte	0x31, 0x00
	.type		$str$23,@object
	.size		$str$23,(__unnamed_1 - $str$23)
$str$23:
        /*0012*/ 	.byte	0x2f, 0x74, 0x6d, 0x70, 0x2f, 0x63, 0x75, 0x74, 0x6c, 0x61, 0x73, 0x73, 0x5f, 0x73, 0x77, 0x65
        /*0022*/ 	.byte	0x65, 0x70, 0x5f, 0x73, 0x72, 0x63, 0x2f, 0x69, 0x6e, 0x63, 0x6c, 0x75, 0x64, 0x65, 0x2f, 0x63
        /*0032*/ 	.byte	0x75, 0x74, 0x6c, 0x61, 0x73, 0x73, 0x2f, 0x67, 0x65, 0x6d, 0x6d, 0x2f, 0x63, 0x6f, 0x6c, 0x6c
        /*0042*/ 	.byte	0x65, 0x63, 0x74, 0x69, 0x76, 0x65, 0x2f, 0x73, 0x6d, 0x39, 0x30, 0x5f, 0x6d, 0x6d, 0x61, 0x5f
        /*0052*/ 	.byte	0x74, 0x6d, 0x61, 0x5f, 0x67, 0x6d, 0x6d, 0x61, 0x5f, 0x73, 0x73, 0x5f, 0x77, 0x61, 0x72, 0x70
        /*0062*/ 	.byte	0x73, 0x70, 0x65, 0x63, 0x69, 0x61, 0x6c, 0x69, 0x7a, 0x65, 0x64, 0x2e, 0x68, 0x70, 0x70, 0x00
	.type		__unnamed_1,@object
	.size		__unnamed_1,(.L_0 - __unnamed_1)
__unnamed_1:
        /*0072*/ 	.byte	0x76, 0x6f, 0x69, 0x64, 0x20, 0x63, 0x75, 0x74, 0x6c, 0x61, 0x73, 0x73, 0x3a, 0x3a, 0x67, 0x65
        /* <DEDUP_REMOVED lines=177> */
        /*0b92*/ 	.byte	0x00
.L_0:


//--------------------- .nv.shared._ZN7cutlass13device_kernelINS_4gemm6kernel13GemmUniversalIN4cute5tupleIJiiiiEEENS1_10collective13CollectiveMmaINS1_34MainloopSm90TmaGmmaWarpSpecializedILi4ENS5_IJNS4_1CILi1EEESB_SB_EEENS1_35KernelTmaWarpSpecializedCooperativeEEENS5_IJNSA_ILi256EEENSA_ILi128EEENSA_ILi32EEEEEENS_10tfloat32_tENS5_IJlSB_lEEESJ_SK_NS4_8TiledMMAINS4_8MMA_AtomIJNS4_4SM904GMMA30MMA_64x128x8_F32TF32TF32_SS_TNILNSO_7ScaleInE1ELSQ_1EEEEEENS4_6LayoutINS5_IJNSA_ILi2EEESB_SB_EEENS5_IJSB_NSA_ILi0EEESW_EEEEENS5_IJNS4_10UnderscoreESZ_SZ_EEEEENS4_13SM90_TMA_LOADENS4_14ComposedLayoutINS4_7SwizzleILi3ELi4ELi3EEENS4_18smem_ptr_flag_bitsILi32EEENST_INS5_IJNSA_ILi8EEESH_EEENS5_IJSH_SB_EEEEEEEvNS4_8identityES12_S1C_vS1D_EENS_8epilogue10collective6detail29Sm90TmaWarpSpecializedAdapterINS1G_15DefaultEpilogueISJ_SK_SK_NS1F_6thread17LinearCombinationISJ_Li1EffLNS1K_9ScaleType4KindE0ELNS_15FloatRoundStyleE2ESJ_EENS1_15EpilogueDefaultEEEEEvvEEEEvNT_6ParamsE --------------------------
	.section	.nv.shared._ZN7cutlass13device_kernelINS_4gemm6kernel13GemmUniversalIN4cute5tupleIJiiiiEEENS1_10collective13CollectiveMmaINS1_34MainloopSm90TmaGmmaWarpSpecializedILi4ENS5_IJNS4_1CILi1EEESB_SB_EEENS1_35KernelTmaWarpSpecializedCooperativeEEENS5_IJNSA_ILi256EEENSA_ILi128EEENSA_ILi32EEEEEENS_10tfloat32_tENS5_IJlSB_lEEESJ_SK_NS4_8TiledMMAINS4_8MMA_AtomIJNS4_4SM904GMMA30MMA_64x128x8_F32TF32TF32_SS_TNILNSO_7ScaleInE1ELSQ_1EEEEEENS4_6LayoutINS5_IJNSA_ILi2EEESB_SB_EEENS5_IJSB_NSA_ILi0EEESW_EEEEENS5_IJNS4_10UnderscoreESZ_SZ_EEEEENS4_13SM90_TMA_LOADENS4_14ComposedLayoutINS4_7SwizzleILi3ELi4ELi3EEENS4_18smem_ptr_flag_bitsILi32EEENST_INS5_IJNSA_ILi8EEESH_EEENS5_IJSH_SB_EEEEEEEvNS4_8identityES12_S1C_vS1D_EENS_8epilogue10collective6detail29Sm90TmaWarpSpecializedAdapterINS1G_15DefaultEpilogueISJ_SK_SK_NS1F_6thread17LinearCombinationISJ_Li1EffLNS1K_9ScaleType4KindE0ELNS_15FloatRoundStyleE2ESJ_EENS1_15EpilogueDefaultEEEEEvvEEEEvNT_6ParamsE,"aw",@nobits
	.sectionflags	@""
	.align	16
	.zero		1024


//--------------------- .nv.shared.reserved.0     --------------------------
	.section	.nv.shared.reserved.0,"aw",@nobits
	.weak		__nv_reservedSMEM_offset_0_alias
	.size		__nv_reservedSMEM_offset_0_alias, 0, 0
	.other		__nv_reservedSMEM_offset_0_alias,@"STO_CUDA_RESERVED_SHARED STV_DEFAULT"
__nv_reservedSMEM_offset_0_alias:
	.zero		0


//--------------------- .nv.global                --------------------------
	.section	.nv.global,"aw",@nobits
.nv.global:
	.type		_ZN39_INTERNAL_94091cbe_4_k_cu_f50dd25e_60674cute1_E,@object
	.size		_ZN39_INTERNAL_94091cbe_4_k_cu_f50dd25e_60674cute1_E,(_ZN39_INTERNAL_94091cbe_4_k_cu_f50dd25e_60674cuda3std3__45__cpo6cbeginE - _ZN39_INTERNAL_94091cbe_4_k_cu_f50dd25e_60674cute1_E)
_ZN39_INTERNAL_94091cbe_4_k_cu_f50dd25e_60674cute1_E:
	.zero		1
	.type		_ZN39_INTERNAL_94091cbe_4_k_cu_f50dd25e_60674cuda3std3__45__cpo6cbeginE,@object
	.size		_ZN39_INTERNAL_94091cbe_4_k_cu_f50dd25e_60674cuda3std3__45__cpo6cbeginE,(_ZN39_INTERNAL_94091cbe_4_k_cu_f50dd25e_60674cuda3std3__48in_placeE - _ZN39_INTERNAL_94091cbe_4_k_cu_f50dd25e_60674cuda3std3__45__cpo6cbeginE)
_ZN39_INTERNAL_94091cbe_4_k_cu_f50dd25e_60674cuda3std3__45__cpo6cbeginE:
	.zero		1
	.type		_ZN39_INTERNAL_94091cbe_4_k_cu_f50dd25e_60674cuda3std3__48in_placeE,@object
	.size		_ZN39_INTERNAL_94091cbe_4_k_cu_f50dd25e_60674cuda3std3__48in_placeE,(_ZN39_INTERNAL_94091cbe_4_k_cu_f50dd25e_60674cuda3std6ranges3__45__cpo9iter_moveE - _ZN39_INTERNAL_94091cbe_4_k_cu_f50dd25e_60674cuda3std3__48in_placeE)
_ZN39_INTERNAL_94091cbe_4_k_cu_f50dd25e_60674cuda3std3__48in_placeE:
	.zero		1
	.type		_ZN39_INTERNAL_94091cbe_4_k_cu_f50dd25e_60674cuda3std6ranges3__45__cpo9iter_moveE,@object
	.size		_ZN39_INTERNAL_94091cbe_4_k_cu_f50dd25e_60674cuda3std6ranges3__45__cpo9iter_moveE,(_ZN39_INTERNAL_94091cbe_4_k_cu_f50dd25e_60674cuda3std3__45__cpo5beginE - _ZN39_INTERNAL_94091cbe_4_k_cu_f50dd25e_60674cuda3std6ranges3__45__cpo9iter_moveE)
_ZN39_INTERNAL_94091cbe_4_k_cu_f50dd25e_60674cuda3std6ranges3__45__cpo9iter_moveE:
	.zero		1
	.type		_ZN39_INTERNAL_94091cbe_4_k_cu_f50dd25e_60674cuda3std3__45__cpo5beginE,@object
	.size		_ZN39_INTERNAL_94091cbe_4_k_cu_f50dd25e_60674cuda3std3__45__cpo5beginE,(_ZN39_INTERNAL_94091cbe_4_k_cu_f50dd25e_60674cuda3std3__441_GLOBAL__N__94091cbe_4_k_cu_f50dd25e_60676ignoreE - _ZN39_INTERNAL_94091cbe_4_k_cu_f50dd25e_60674cuda3std3__45__cpo5beginE)
_ZN39_INTERNAL_94091cbe_4_k_cu_f50dd25e_60674cuda3std3__45__cpo5beginE:
	.zero		1
	.type		_ZN39_INTERNAL_94091cbe_4_k_cu_f50dd25e_60674cuda3std3__441_GLOBAL__N__94091cbe_4_k_cu_f50dd25e_60676ignoreE,@object
	.size		_ZN39_INTERNAL_94091cbe_4_k_cu_f50dd25e_60674cuda3std3__441_GLOBAL__N__94091cbe_4_k_cu_f50dd25e_60676ignoreE,(_ZN39_INTERNAL_94091cbe_4_k_cu_f50dd25e_60674cute7productE - _ZN39_INTERNAL_94091cbe_4_k_cu_f50dd25e_60674cuda3std3__441_GLOBAL__N__94091cbe_4_k_cu_f50dd25e_60676ignoreE)
_ZN39_INTERNAL_94091cbe_4_k_cu_f50dd25e_60674cuda3std3__441_GLOBAL__N__94091cbe_4_k_cu_f50dd25e_60676ignoreE:
	.zero		1
	.type		_ZN39_INTERNAL_94091cbe_4_k_cu_f50dd25e_60674cute7productE,@object
	.size		_ZN39_INTERNAL_94091cbe_4_k_cu_f50dd25e_60674cute7productE,(_ZN39_INTERNAL_94091cbe_4_k_cu_f50dd25e_60674cuda3std3__45__cpo3endE - _ZN39_INTERNAL_94091cbe_4_k_cu_f50dd25e_60674cute7productE)
_ZN39_INTERNAL_94091cbe_4_k_cu_f50dd25e_60674cute7productE:
	.zero		1
	.type		_ZN39_INTERNAL_94091cbe_4_k_cu_f50dd25e_60674cuda3std3__45__cpo3endE,@object
	.size		_ZN39_INTERNAL_94091cbe_4_k_cu_f50dd25e_60674cuda3std3__45__cpo3endE,(_ZN39_INTERNAL_94091cbe_4_k_cu_f50dd25e_60674cuda3std3__419piecewise_constructE - _ZN39_INTERNAL_94091cbe_4_k_cu_f50dd25e_60674cuda3std3__45__cpo3endE)
_ZN39_INTERNAL_94091cbe_4_k_cu_f50dd25e_60674cuda3std3__45__cpo3endE:
	.zero		1
	.type		_ZN39_INTERNAL_94091cbe_4_k_cu_f50dd25e_60674cuda3std3__419piecewise_constructE,@object
	.size		_ZN39_INTERNAL_94091cbe_4_k_cu_f50dd25e_60674cuda3std3__419piecewise_constructE,(_ZN39_INTERNAL_94091cbe_4_k_cu_f50dd25e_60674cuda3std3__45__cpo4cendE - _ZN39_INTERNAL_94091cbe_4_k_cu_f50dd25e_60674cuda3std3__419piecewise_constructE)
_ZN39_INTERNAL_94091cbe_4_k_cu_f50dd25e_60674cuda3std3__419piecewise_constructE:
	.zero		1
	.type		_ZN39_INTERNAL_94091cbe_4_k_cu_f50dd25e_60674cuda3std3__45__cpo4cendE,@object
	.size		_ZN39_INTERNAL_94091cbe_4_k_cu_f50dd25e_60674cuda3std3__45__cpo4cendE,(_ZN39_INTERNAL_94091cbe_4_k_cu_f50dd25e_60674cuda3std6ranges3__45__cpo4swapE - _ZN39_INTERNAL_94091cbe_4_k_cu_f50dd25e_60674cuda3std3__45__cpo4cendE)
_ZN39_INTERNAL_94091cbe_4_k_cu_f50dd25e_60674cuda3std3__45__cpo4cendE:
	.zero		1
	.type		_ZN39_INTERNAL_94091cbe_4_k_cu_f50dd25e_60674cuda3std6ranges3__45__cpo4swapE,@object
	.size		_ZN39_INTERNAL_94091cbe_4_k_cu_f50dd25e_60674cuda3std6ranges3__45__cpo4swapE,(.L_8 - _ZN39_INTERNAL_94091cbe_4_k_cu_f50dd25e_60674cuda3std6ranges3__45__cpo4swapE)
_ZN39_INTERNAL_94091cbe_4_k_cu_f50dd25e_60674cuda3std6ranges3__45__cpo4swapE:
	.zero		1
.L_8:


//--------------------- .nv.constant0._ZN7cutlass13device_kernelINS_4gemm6kernel13GemmUniversalIN4cute5tupleIJiiiiEEENS1_10collective13CollectiveMmaINS1_34MainloopSm90TmaGmmaWarpSpecializedILi4ENS5_IJNS4_1CILi1EEESB_SB_EEENS1_35KernelTmaWarpSpecializedCooperativeEEENS5_IJNSA_ILi256EEENSA_ILi128EEENSA_ILi32EEEEEENS_10tfloat32_tENS5_IJlSB_lEEESJ_SK_NS4_8TiledMMAINS4_8MMA_AtomIJNS4_4SM904GMMA30MMA_64x128x8_F32TF32TF32_SS_TNILNSO_7ScaleInE1ELSQ_1EEEEEENS4_6LayoutINS5_IJNSA_ILi2EEESB_SB_EEENS5_IJSB_NSA_ILi0EEESW_EEEEENS5_IJNS4_10UnderscoreESZ_SZ_EEEEENS4_13SM90_TMA_LOADENS4_14ComposedLayoutINS4_7SwizzleILi3ELi4ELi3EEENS4_18smem_ptr_flag_bitsILi32EEENST_INS5_IJNSA_ILi8EEESH_EEENS5_IJSH_SB_EEEEEEEvNS4_8identityES12_S1C_vS1D_EENS_8epilogue10collective6detail29Sm90TmaWarpSpecializedAdapterINS1G_15DefaultEpilogueISJ_SK_SK_NS1F_6thread17LinearCombinationISJ_Li1EffLNS1K_9ScaleType4KindE0ELNS_15FloatRoundStyleE2ESJ_EENS1_15EpilogueDefaultEEEEEvvEEEEvNT_6ParamsE --------------------------
	.section	.nv.constant0._ZN7cutlass13device_kernelINS_4gemm6kernel13GemmUniversalIN4cute5tupleIJiiiiEEENS1_10collective13CollectiveMmaINS1_34MainloopSm90TmaGmmaWarpSpecializedILi4ENS5_IJNS4_1CILi1EEESB_SB_EEENS1_35KernelTmaWarpSpecializedCooperativeEEENS5_IJNSA_ILi256EEENSA_ILi128EEENSA_ILi32EEEEEENS_10tfloat32_tENS5_IJlSB_lEEESJ_SK_NS4_8TiledMMAINS4_8MMA_AtomIJNS4_4SM904GMMA30MMA_64x128x8_F32TF32TF32_SS_TNILNSO_7ScaleInE1ELSQ_1EEEEEENS4_6LayoutINS5_IJNSA_ILi2EEESB_SB_EEENS5_IJSB_NSA_ILi0EEESW_EEEEENS5_IJNS4_10UnderscoreESZ_SZ_EEEEENS4_13SM90_TMA_LOADENS4_14ComposedLayoutINS4_7SwizzleILi3ELi4ELi3EEENS4_18smem_ptr_flag_bitsILi32EEENST_INS5_IJNSA_ILi8EEESH_EEENS5_IJSH_SB_EEEEEEEvNS4_8identityES12_S1C_vS1D_EENS_8epilogue10collective6detail29Sm90TmaWarpSpecializedAdapterINS1G_15DefaultEpilogueISJ_SK_SK_NS1F_6thread17LinearCombinationISJ_Li1EffLNS1K_9ScaleType4KindE0ELNS_15FloatRoundStyleE2ESJ_EENS1_15EpilogueDefaultEEEEEvvEEEEvNT_6ParamsE,"a",@progbits
	.sectionflags	@""
	.align	4
.nv.constant0._ZN7cutlass13device_kernelINS_4gemm6kernel13GemmUniversalIN4cute5tupleIJiiiiEEENS1_10collective13CollectiveMmaINS1_34MainloopSm90TmaGmmaWarpSpecializedILi4ENS5_IJNS4_1CILi1EEESB_SB_EEENS1_35KernelTmaWarpSpecializedCooperativeEEENS5_IJNSA_ILi256EEENSA_ILi128EEENSA_ILi32EEEEEENS_10tfloat32_tENS5_IJlSB_lEEESJ_SK_NS4_8TiledMMAINS4_8MMA_AtomIJNS4_4SM904GMMA30MMA_64x128x8_F32TF32TF32_SS_TNILNSO_7ScaleInE1ELSQ_1EEEEEENS4_6LayoutINS5_IJNSA_ILi2EEESB_SB_EEENS5_IJSB_NSA_ILi0EEESW_EEEEENS5_IJNS4_10UnderscoreESZ_SZ_EEEEENS4_13SM90_TMA_LOADENS4_14ComposedLayoutINS4_7SwizzleILi3ELi4ELi3EEENS4_18smem_ptr_flag_bitsILi32EEENST_INS5_IJNSA_ILi8EEESH_EEENS5_IJSH_SB_EEEEEEEvNS4_8identityES12_S1C_vS1D_EENS_8epilogue10collective6detail29Sm90TmaWarpSpecializedAdapterINS1G_15DefaultEpilogueISJ_SK_SK_NS1F_6thread17LinearCombinationISJ_Li1EffLNS1K_9ScaleType4KindE0ELNS_15FloatRoundStyleE2ESJ_EENS1_15EpilogueDefaultEEEEEvvEEEEvNT_6ParamsE:
	.zero		1664


//--------------------- SYMBOLS --------------------------

	.type		.nv.reservedSmem.offset0,@object
	.size		.nv.reservedSmem.offset0,0x4
	.type		__assertfail,@function
